//
// Generated by NVIDIA NVVM Compiler
//
// Compiler Build ID: CL-36424714
// Cuda compilation tools, release 13.0, V13.0.88
// Based on NVVM 20.0.0
//

.version 9.0
.target sm_100
.address_size 64

	// .globl	_Z14matrixMulTiledPfS_S_i
// _ZZ14matrixMulTiledPfS_S_iE2As has been demoted
// _ZZ14matrixMulTiledPfS_S_iE2Bs has been demoted

.visible .entry _Z14matrixMulTiledPfS_S_i(
	.param .u64 .ptr .align 1 _Z14matrixMulTiledPfS_S_i_param_0,
	.param .u64 .ptr .align 1 _Z14matrixMulTiledPfS_S_i_param_1,
	.param .u64 .ptr .align 1 _Z14matrixMulTiledPfS_S_i_param_2,
	.param .u32 _Z14matrixMulTiledPfS_S_i_param_3
)
{
	.reg .pred 	%p<8>;
	.reg .b32 	%r<101>;
	.reg .b32 	%f<368>;
	.reg .b64 	%rd<48>;
	// demoted variable
	.shared .align 4 .b8 _ZZ14matrixMulTiledPfS_S_iE2As[1024];
	// demoted variable
	.shared .align 4 .b8 _ZZ14matrixMulTiledPfS_S_iE2Bs[1024];
	ld.param.u32 	%r32, [_Z14matrixMulTiledPfS_S_i_param_3];
	mov.u32 	%r33, %ctaid.y;
	shl.b32 	%r34, %r33, 4;
	mov.u32 	%r1, %tid.y;
	add.s32 	%r2, %r34, %r1;
	mov.u32 	%r35, %ctaid.x;
	shl.b32 	%r3, %r35, 4;
	mov.u32 	%r4, %tid.x;
	add.s32 	%r5, %r3, %r4;
	shr.s32 	%r36, %r32, 31;
	shr.u32 	%r37, %r36, 28;
	add.s32 	%r38, %r32, %r37;
	shr.s32 	%r6, %r38, 4;
	setp.lt.s32 	%p1, %r32, 16;
	mov.f32 	%f367, 0f00000000;
	@%p1 bra 	$L__BB0_9;
	mad.lo.s32 	%r7, %r32, %r2, %r4;
	shl.b32 	%r40, %r1, 6;
	mov.u32 	%r41, _ZZ14matrixMulTiledPfS_S_iE2As;
	add.s32 	%r8, %r41, %r40;
	add.s32 	%r42, %r6, -1;
	setp.lt.u32 	%p2, %r42, 3;
	mov.f32 	%f367, 0f00000000;
	mov.b32 	%r100, 0;
	@%p2 bra 	$L__BB0_4;
	and.b32  	%r100, %r6, 134217724;
	neg.s32 	%r98, %r100;
	add.s32 	%r97, %r7, 32;
	add.s32 	%r44, %r1, 48;
	mad.lo.s32 	%r45, %r32, %r44, %r4;
	add.s32 	%r96, %r45, %r3;
	add.s32 	%r46, %r1, 32;
	mad.lo.s32 	%r47, %r32, %r46, %r4;
	add.s32 	%r95, %r47, %r3;
	add.s32 	%r48, %r1, 16;
	mad.lo.s32 	%r49, %r32, %r48, %r4;
	add.s32 	%r94, %r49, %r3;
	mad.lo.s32 	%r50, %r1, %r32, %r4;
	add.s32 	%r93, %r50, %r3;
	mov.f32 	%f367, 0f00000000;
$L__BB0_3:
	.pragma "nounroll";
	ld.param.u64 	%rd44, [_Z14matrixMulTiledPfS_S_i_param_1];
	ld.param.u64 	%rd41, [_Z14matrixMulTiledPfS_S_i_param_0];
	add.s32 	%r51, %r97, -32;
	cvta.to.global.u64 	%rd4, %rd41;
	mul.wide.u32 	%rd5, %r51, 4;
	add.s64 	%rd6, %rd4, %rd5;
	ld.global.f32 	%f14, [%rd6];
	shl.b32 	%r53, %r4, 2;
	add.s32 	%r54, %r8, %r53;
	st.shared.f32 	[%r54], %f14;
	cvta.to.global.u64 	%rd7, %rd44;
	mul.wide.u32 	%rd8, %r93, 4;
	add.s64 	%rd9, %rd7, %rd8;
	ld.global.f32 	%f15, [%rd9];
	mov.u32 	%r56, _ZZ14matrixMulTiledPfS_S_iE2Bs;
	add.s32 	%r57, %r56, %r53;
	add.s32 	%r58, %r57, %r40;
	st.shared.f32 	[%r58], %f15;
	bar.sync 	0;
	ld.shared.f32 	%f16, [%r8];
	ld.shared.f32 	%f17, [%r57];
	fma.rn.f32 	%f18, %f16, %f17, %f367;
	ld.shared.f32 	%f19, [%r8+4];
	ld.shared.f32 	%f20, [%r57+64];
	fma.rn.f32 	%f21, %f19, %f20, %f18;
	ld.shared.f32 	%f22, [%r8+8];
	ld.shared.f32 	%f23, [%r57+128];
	fma.rn.f32 	%f24, %f22, %f23, %f21;
	ld.shared.f32 	%f25, [%r8+12];
	ld.shared.f32 	%f26, [%r57+192];
	fma.rn.f32 	%f27, %f25, %f26, %f24;
	ld.shared.f32 	%f28, [%r8+16];
	ld.shared.f32 	%f29, [%r57+256];
	fma.rn.f32 	%f30, %f28, %f29, %f27;
	ld.shared.f32 	%f31, [%r8+20];
	ld.shared.f32 	%f32, [%r57+320];
	fma.rn.f32 	%f33, %f31, %f32, %f30;
	ld.shared.f32 	%f34, [%r8+24];
	ld.shared.f32 	%f35, [%r57+384];
	fma.rn.f32 	%f36, %f34, %f35, %f33;
	ld.shared.f32 	%f37, [%r8+28];
	ld.shared.f32 	%f38, [%r57+448];
	fma.rn.f32 	%f39, %f37, %f38, %f36;
	ld.shared.f32 	%f40, [%r8+32];
	ld.shared.f32 	%f41, [%r57+512];
	fma.rn.f32 	%f42, %f40, %f41, %f39;
	ld.shared.f32 	%f43, [%r8+36];
	ld.shared.f32 	%f44, [%r57+576];
	fma.rn.f32 	%f45, %f43, %f44, %f42;
	ld.shared.f32 	%f46, [%r8+40];
	ld.shared.f32 	%f47, [%r57+640];
	fma.rn.f32 	%f48, %f46, %f47, %f45;
	ld.shared.f32 	%f49, [%r8+44];
	ld.shared.f32 	%f50, [%r57+704];
	fma.rn.f32 	%f51, %f49, %f50, %f48;
	ld.shared.f32 	%f52, [%r8+48];
	ld.shared.f32 	%f53, [%r57+768];
	fma.rn.f32 	%f54, %f52, %f53, %f51;
	ld.shared.f32 	%f55, [%r8+52];
	ld.shared.f32 	%f56, [%r57+832];
	fma.rn.f32 	%f57, %f55, %f56, %f54;
	ld.shared.f32 	%f58, [%r8+56];
	ld.shared.f32 	%f59, [%r57+896];
	fma.rn.f32 	%f60, %f58, %f59, %f57;
	ld.shared.f32 	%f61, [%r8+60];
	ld.shared.f32 	%f62, [%r57+960];
	fma.rn.f32 	%f63, %f61, %f62, %f60;
	bar.sync 	0;
	add.s32 	%r59, %r97, -16;
	mul.wide.u32 	%rd10, %r59, 4;
	add.s64 	%rd11, %rd4, %rd10;
	ld.global.f32 	%f64, [%rd11];
	st.shared.f32 	[%r54], %f64;
	mul.wide.u32 	%rd12, %r94, 4;
	add.s64 	%rd13, %rd7, %rd12;
	ld.global.f32 	%f65, [%rd13];
	st.shared.f32 	[%r58], %f65;
	bar.sync 	0;
	ld.shared.f32 	%f66, [%r8];
	ld.shared.f32 	%f67, [%r57];
	fma.rn.f32 	%f68, %f66, %f67, %f63;
	ld.shared.f32 	%f69, [%r8+4];
	ld.shared.f32 	%f70, [%r57+64];
	fma.rn.f32 	%f71, %f69, %f70, %f68;
	ld.shared.f32 	%f72, [%r8+8];
	ld.shared.f32 	%f73, [%r57+128];
	fma.rn.f32 	%f74, %f72, %f73, %f71;
	ld.shared.f32 	%f75, [%r8+12];
	ld.shared.f32 	%f76, [%r57+192];
	fma.rn.f32 	%f77, %f75, %f76, %f74;
	ld.shared.f32 	%f78, [%r8+16];
	ld.shared.f32 	%f79, [%r57+256];
	fma.rn.f32 	%f80, %f78, %f79, %f77;
	ld.shared.f32 	%f81, [%r8+20];
	ld.shared.f32 	%f82, [%r57+320];
	fma.rn.f32 	%f83, %f81, %f82, %f80;
	ld.shared.f32 	%f84, [%r8+24];
	ld.shared.f32 	%f85, [%r57+384];
	fma.rn.f32 	%f86, %f84, %f85, %f83;
	ld.shared.f32 	%f87, [%r8+28];
	ld.shared.f32 	%f88, [%r57+448];
	fma.rn.f32 	%f89, %f87, %f88, %f86;
	ld.shared.f32 	%f90, [%r8+32];
	ld.shared.f32 	%f91, [%r57+512];
	fma.rn.f32 	%f92, %f90, %f91, %f89;
	ld.shared.f32 	%f93, [%r8+36];
	ld.shared.f32 	%f94, [%r57+576];
	fma.rn.f32 	%f95, %f93, %f94, %f92;
	ld.shared.f32 	%f96, [%r8+40];
	ld.shared.f32 	%f97, [%r57+640];
	fma.rn.f32 	%f98, %f96, %f97, %f95;
	ld.shared.f32 	%f99, [%r8+44];
	ld.shared.f32 	%f100, [%r57+704];
	fma.rn.f32 	%f101, %f99, %f100, %f98;
	ld.shared.f32 	%f102, [%r8+48];
	ld.shared.f32 	%f103, [%r57+768];
	fma.rn.f32 	%f104, %f102, %f103, %f101;
	ld.shared.f32 	%f105, [%r8+52];
	ld.shared.f32 	%f106, [%r57+832];
	fma.rn.f32 	%f107, %f105, %f106, %f104;
	ld.shared.f32 	%f108, [%r8+56];
	ld.shared.f32 	%f109, [%r57+896];
	fma.rn.f32 	%f110, %f108, %f109, %f107;
	ld.shared.f32 	%f111, [%r8+60];
	ld.shared.f32 	%f112, [%r57+960];
	fma.rn.f32 	%f113, %f111, %f112, %f110;
	bar.sync 	0;
	add.s32 	%r60, %r97, 16;
	mul.wide.u32 	%rd14, %r97, 4;
	add.s64 	%rd15, %rd4, %rd14;
	ld.global.f32 	%f114, [%rd15];
	st.shared.f32 	[%r54], %f114;
	mul.wide.u32 	%rd16, %r95, 4;
	add.s64 	%rd17, %rd7, %rd16;
	ld.global.f32 	%f115, [%rd17];
	st.shared.f32 	[%r58], %f115;
	bar.sync 	0;
	ld.shared.f32 	%f116, [%r8];
	ld.shared.f32 	%f117, [%r57];
	fma.rn.f32 	%f118, %f116, %f117, %f113;
	ld.shared.f32 	%f119, [%r8+4];
	ld.shared.f32 	%f120, [%r57+64];
	fma.rn.f32 	%f121, %f119, %f120, %f118;
	ld.shared.f32 	%f122, [%r8+8];
	ld.shared.f32 	%f123, [%r57+128];
	fma.rn.f32 	%f124, %f122, %f123, %f121;
	ld.shared.f32 	%f125, [%r8+12];
	ld.shared.f32 	%f126, [%r57+192];
	fma.rn.f32 	%f127, %f125, %f126, %f124;
	ld.shared.f32 	%f128, [%r8+16];
	ld.shared.f32 	%f129, [%r57+256];
	fma.rn.f32 	%f130, %f128, %f129, %f127;
	ld.shared.f32 	%f131, [%r8+20];
	ld.shared.f32 	%f132, [%r57+320];
	fma.rn.f32 	%f133, %f131, %f132, %f130;
	ld.shared.f32 	%f134, [%r8+24];
	ld.shared.f32 	%f135, [%r57+384];
	fma.rn.f32 	%f136, %f134, %f135, %f133;
	ld.shared.f32 	%f137, [%r8+28];
	ld.shared.f32 	%f138, [%r57+448];
	fma.rn.f32 	%f139, %f137, %f138, %f136;
	ld.shared.f32 	%f140, [%r8+32];
	ld.shared.f32 	%f141, [%r57+512];
	fma.rn.f32 	%f142, %f140, %f141, %f139;
	ld.shared.f32 	%f143, [%r8+36];
	ld.shared.f32 	%f144, [%r57+576];
	fma.rn.f32 	%f145, %f143, %f144, %f142;
	ld.shared.f32 	%f146, [%r8+40];
	ld.shared.f32 	%f147, [%r57+640];
	fma.rn.f32 	%f148, %f146, %f147, %f145;
	ld.shared.f32 	%f149, [%r8+44];
	ld.shared.f32 	%f150, [%r57+704];
	fma.rn.f32 	%f151, %f149, %f150, %f148;
	ld.shared.f32 	%f152, [%r8+48];
	ld.shared.f32 	%f153, [%r57+768];
	fma.rn.f32 	%f154, %f152, %f153, %f151;
	ld.shared.f32 	%f155, [%r8+52];
	ld.shared.f32 	%f156, [%r57+832];
	fma.rn.f32 	%f157, %f155, %f156, %f154;
	ld.shared.f32 	%f158, [%r8+56];
	ld.shared.f32 	%f159, [%r57+896];
	fma.rn.f32 	%f160, %f158, %f159, %f157;
	ld.shared.f32 	%f161, [%r8+60];
	ld.shared.f32 	%f162, [%r57+960];
	fma.rn.f32 	%f163, %f161, %f162, %f160;
	bar.sync 	0;
	mul.wide.u32 	%rd18, %r60, 4;
	add.s64 	%rd19, %rd4, %rd18;
	ld.global.f32 	%f164, [%rd19];
	st.shared.f32 	[%r54], %f164;
	mul.wide.u32 	%rd20, %r96, 4;
	add.s64 	%rd21, %rd7, %rd20;
	ld.global.f32 	%f165, [%rd21];
	st.shared.f32 	[%r58], %f165;
	bar.sync 	0;
	ld.shared.f32 	%f166, [%r8];
	ld.shared.f32 	%f167, [%r57];
	fma.rn.f32 	%f168, %f166, %f167, %f163;
	ld.shared.f32 	%f169, [%r8+4];
	ld.shared.f32 	%f170, [%r57+64];
	fma.rn.f32 	%f171, %f169, %f170, %f168;
	ld.shared.f32 	%f172, [%r8+8];
	ld.shared.f32 	%f173, [%r57+128];
	fma.rn.f32 	%f174, %f172, %f173, %f171;
	ld.shared.f32 	%f175, [%r8+12];
	ld.shared.f32 	%f176, [%r57+192];
	fma.rn.f32 	%f177, %f175, %f176, %f174;
	ld.shared.f32 	%f178, [%r8+16];
	ld.shared.f32 	%f179, [%r57+256];
	fma.rn.f32 	%f180, %f178, %f179, %f177;
	ld.shared.f32 	%f181, [%r8+20];
	ld.shared.f32 	%f182, [%r57+320];
	fma.rn.f32 	%f183, %f181, %f182, %f180;
	ld.shared.f32 	%f184, [%r8+24];
	ld.shared.f32 	%f185, [%r57+384];
	fma.rn.f32 	%f186, %f184, %f185, %f183;
	ld.shared.f32 	%f187, [%r8+28];
	ld.shared.f32 	%f188, [%r57+448];
	fma.rn.f32 	%f189, %f187, %f188, %f186;
	ld.shared.f32 	%f190, [%r8+32];
	ld.shared.f32 	%f191, [%r57+512];
	fma.rn.f32 	%f192, %f190, %f191, %f189;
	ld.shared.f32 	%f193, [%r8+36];
	ld.shared.f32 	%f194, [%r57+576];
	fma.rn.f32 	%f195, %f193, %f194, %f192;
	ld.shared.f32 	%f196, [%r8+40];
	ld.shared.f32 	%f197, [%r57+640];
	fma.rn.f32 	%f198, %f196, %f197, %f195;
	ld.shared.f32 	%f199, [%r8+44];
	ld.shared.f32 	%f200, [%r57+704];
	fma.rn.f32 	%f201, %f199, %f200, %f198;
	ld.shared.f32 	%f202, [%r8+48];
	ld.shared.f32 	%f203, [%r57+768];
	fma.rn.f32 	%f204, %f202, %f203, %f201;
	ld.shared.f32 	%f205, [%r8+52];
	ld.shared.f32 	%f206, [%r57+832];
	fma.rn.f32 	%f207, %f205, %f206, %f204;
	ld.shared.f32 	%f208, [%r8+56];
	ld.shared.f32 	%f209, [%r57+896];
	fma.rn.f32 	%f210, %f208, %f209, %f207;
	ld.shared.f32 	%f211, [%r8+60];
	ld.shared.f32 	%f212, [%r57+960];
	fma.rn.f32 	%f367, %f211, %f212, %f210;
	bar.sync 	0;
	add.s32 	%r98, %r98, 4;
	add.s32 	%r97, %r97, 64;
	shl.b32 	%r61, %r32, 6;
	add.s32 	%r96, %r96, %r61;
	add.s32 	%r95, %r95, %r61;
	add.s32 	%r94, %r94, %r61;
	add.s32 	%r93, %r93, %r61;
	setp.ne.s32 	%p3, %r98, 0;
	@%p3 bra 	$L__BB0_3;
$L__BB0_4:
	and.b32  	%r29, %r6, 3;
	setp.eq.s32 	%p4, %r29, 0;
	@%p4 bra 	$L__BB0_9;
	setp.eq.s32 	%p5, %r29, 1;
	@%p5 bra 	$L__BB0_7;
	ld.param.u64 	%rd45, [_Z14matrixMulTiledPfS_S_i_param_1];
	ld.param.u64 	%rd42, [_Z14matrixMulTiledPfS_S_i_param_0];
	shl.b32 	%r62, %r100, 4;
	add.s32 	%r63, %r7, %r62;
	cvta.to.global.u64 	%rd22, %rd42;
	mul.wide.u32 	%rd23, %r63, 4;
	add.s64 	%rd24, %rd22, %rd23;
	ld.global.f32 	%f214, [%rd24];
	shl.b32 	%r65, %r4, 2;
	add.s32 	%r66, %r8, %r65;
	st.shared.f32 	[%r66], %f214;
	add.s32 	%r67, %r62, %r1;
	mad.lo.s32 	%r68, %r67, %r32, %r5;
	cvta.to.global.u64 	%rd25, %rd45;
	mul.wide.u32 	%rd26, %r68, 4;
	add.s64 	%rd27, %rd25, %rd26;
	ld.global.f32 	%f215, [%rd27];
	mov.u32 	%r70, _ZZ14matrixMulTiledPfS_S_iE2Bs;
	add.s32 	%r71, %r70, %r65;
	add.s32 	%r72, %r71, %r40;
	st.shared.f32 	[%r72], %f215;
	bar.sync 	0;
	ld.shared.f32 	%f216, [%r8];
	ld.shared.f32 	%f217, [%r71];
	fma.rn.f32 	%f218, %f216, %f217, %f367;
	ld.shared.f32 	%f219, [%r8+4];
	ld.shared.f32 	%f220, [%r71+64];
	fma.rn.f32 	%f221, %f219, %f220, %f218;
	ld.shared.f32 	%f222, [%r8+8];
	ld.shared.f32 	%f223, [%r71+128];
	fma.rn.f32 	%f224, %f222, %f223, %f221;
	ld.shared.f32 	%f225, [%r8+12];
	ld.shared.f32 	%f226, [%r71+192];
	fma.rn.f32 	%f227, %f225, %f226, %f224;
	ld.shared.f32 	%f228, [%r8+16];
	ld.shared.f32 	%f229, [%r71+256];
	fma.rn.f32 	%f230, %f228, %f229, %f227;
	ld.shared.f32 	%f231, [%r8+20];
	ld.shared.f32 	%f232, [%r71+320];
	fma.rn.f32 	%f233, %f231, %f232, %f230;
	ld.shared.f32 	%f234, [%r8+24];
	ld.shared.f32 	%f235, [%r71+384];
	fma.rn.f32 	%f236, %f234, %f235, %f233;
	ld.shared.f32 	%f237, [%r8+28];
	ld.shared.f32 	%f238, [%r71+448];
	fma.rn.f32 	%f239, %f237, %f238, %f236;
	ld.shared.f32 	%f240, [%r8+32];
	ld.shared.f32 	%f241, [%r71+512];
	fma.rn.f32 	%f242, %f240, %f241, %f239;
	ld.shared.f32 	%f243, [%r8+36];
	ld.shared.f32 	%f244, [%r71+576];
	fma.rn.f32 	%f245, %f243, %f244, %f242;
	ld.shared.f32 	%f246, [%r8+40];
	ld.shared.f32 	%f247, [%r71+640];
	fma.rn.f32 	%f248, %f246, %f247, %f245;
	ld.shared.f32 	%f249, [%r8+44];
	ld.shared.f32 	%f250, [%r71+704];
	fma.rn.f32 	%f251, %f249, %f250, %f248;
	ld.shared.f32 	%f252, [%r8+48];
	ld.shared.f32 	%f253, [%r71+768];
	fma.rn.f32 	%f254, %f252, %f253, %f251;
	ld.shared.f32 	%f255, [%r8+52];
	ld.shared.f32 	%f256, [%r71+832];
	fma.rn.f32 	%f257, %f255, %f256, %f254;
	ld.shared.f32 	%f258, [%r8+56];
	ld.shared.f32 	%f259, [%r71+896];
	fma.rn.f32 	%f260, %f258, %f259, %f257;
	ld.shared.f32 	%f261, [%r8+60];
	ld.shared.f32 	%f262, [%r71+960];
	fma.rn.f32 	%f263, %f261, %f262, %f260;
	bar.sync 	0;
	add.s32 	%r73, %r63, 16;
	mul.wide.u32 	%rd28, %r73, 4;
	add.s64 	%rd29, %rd22, %rd28;
	ld.global.f32 	%f264, [%rd29];
	st.shared.f32 	[%r66], %f264;
	add.s32 	%r74, %r67, 16;
	mad.lo.s32 	%r75, %r74, %r32, %r5;
	mul.wide.u32 	%rd30, %r75, 4;
	add.s64 	%rd31, %rd25, %rd30;
	ld.global.f32 	%f265, [%rd31];
	st.shared.f32 	[%r72], %f265;
	bar.sync 	0;
	ld.shared.f32 	%f266, [%r8];
	ld.shared.f32 	%f267, [%r71];
	fma.rn.f32 	%f268, %f266, %f267, %f263;
	ld.shared.f32 	%f269, [%r8+4];
	ld.shared.f32 	%f270, [%r71+64];
	fma.rn.f32 	%f271, %f269, %f270, %f268;
	ld.shared.f32 	%f272, [%r8+8];
	ld.shared.f32 	%f273, [%r71+128];
	fma.rn.f32 	%f274, %f272, %f273, %f271;
	ld.shared.f32 	%f275, [%r8+12];
	ld.shared.f32 	%f276, [%r71+192];
	fma.rn.f32 	%f277, %f275, %f276, %f274;
	ld.shared.f32 	%f278, [%r8+16];
	ld.shared.f32 	%f279, [%r71+256];
	fma.rn.f32 	%f280, %f278, %f279, %f277;
	ld.shared.f32 	%f281, [%r8+20];
	ld.shared.f32 	%f282, [%r71+320];
	fma.rn.f32 	%f283, %f281, %f282, %f280;
	ld.shared.f32 	%f284, [%r8+24];
	ld.shared.f32 	%f285, [%r71+384];
	fma.rn.f32 	%f286, %f284, %f285, %f283;
	ld.shared.f32 	%f287, [%r8+28];
	ld.shared.f32 	%f288, [%r71+448];
	fma.rn.f32 	%f289, %f287, %f288, %f286;
	ld.shared.f32 	%f290, [%r8+32];
	ld.shared.f32 	%f291, [%r71+512];
	fma.rn.f32 	%f292, %f290, %f291, %f289;
	ld.shared.f32 	%f293, [%r8+36];
	ld.shared.f32 	%f294, [%r71+576];
	fma.rn.f32 	%f295, %f293, %f294, %f292;
	ld.shared.f32 	%f296, [%r8+40];
	ld.shared.f32 	%f297, [%r71+640];
	fma.rn.f32 	%f298, %f296, %f297, %f295;
	ld.shared.f32 	%f299, [%r8+44];
	ld.shared.f32 	%f300, [%r71+704];
	fma.rn.f32 	%f301, %f299, %f300, %f298;
	ld.shared.f32 	%f302, [%r8+48];
	ld.shared.f32 	%f303, [%r71+768];
	fma.rn.f32 	%f304, %f302, %f303, %f301;
	ld.shared.f32 	%f305, [%r8+52];
	ld.shared.f32 	%f306, [%r71+832];
	fma.rn.f32 	%f307, %f305, %f306, %f304;
	ld.shared.f32 	%f308, [%r8+56];
	ld.shared.f32 	%f309, [%r71+896];
	fma.rn.f32 	%f310, %f308, %f309, %f307;
	ld.shared.f32 	%f311, [%r8+60];
	ld.shared.f32 	%f312, [%r71+960];
	fma.rn.f32 	%f367, %f311, %f312, %f310;
	bar.sync 	0;
	add.s32 	%r100, %r100, 2;
$L__BB0_7:
	and.b32  	%r76, %r6, 1;
	setp.eq.b32 	%p6, %r76, 1;
	not.pred 	%p7, %p6;
	@%p7 bra 	$L__BB0_9;
	ld.param.u64 	%rd46, [_Z14matrixMulTiledPfS_S_i_param_1];
	ld.param.u64 	%rd43, [_Z14matrixMulTiledPfS_S_i_param_0];
	shl.b32 	%r77, %r100, 4;
	add.s32 	%r78, %r7, %r77;
	cvta.to.global.u64 	%rd32, %rd43;
	mul.wide.u32 	%rd33, %r78, 4;
	add.s64 	%rd34, %rd32, %rd33;
	ld.global.f32 	%f313, [%rd34];
	shl.b32 	%r80, %r4, 2;
	add.s32 	%r81, %r8, %r80;
	st.shared.f32 	[%r81], %f313;
	add.s32 	%r82, %r77, %r1;
	mad.lo.s32 	%r83, %r82, %r32, %r5;
	cvta.to.global.u64 	%rd35, %rd46;
	mul.wide.u32 	%rd36, %r83, 4;
	add.s64 	%rd37, %rd35, %rd36;
	ld.global.f32 	%f314, [%rd37];
	mov.u32 	%r85, _ZZ14matrixMulTiledPfS_S_iE2Bs;
	add.s32 	%r86, %r85, %r80;
	add.s32 	%r87, %r86, %r40;
	st.shared.f32 	[%r87], %f314;
	bar.sync 	0;
	ld.shared.f32 	%f315, [%r8];
	ld.shared.f32 	%f316, [%r86];
	fma.rn.f32 	%f317, %f315, %f316, %f367;
	ld.shared.f32 	%f318, [%r8+4];
	ld.shared.f32 	%f319, [%r86+64];
	fma.rn.f32 	%f320, %f318, %f319, %f317;
	ld.shared.f32 	%f321, [%r8+8];
	ld.shared.f32 	%f322, [%r86+128];
	fma.rn.f32 	%f323, %f321, %f322, %f320;
	ld.shared.f32 	%f324, [%r8+12];
	ld.shared.f32 	%f325, [%r86+192];
	fma.rn.f32 	%f326, %f324, %f325, %f323;
	ld.shared.f32 	%f327, [%r8+16];
	ld.shared.f32 	%f328, [%r86+256];
	fma.rn.f32 	%f329, %f327, %f328, %f326;
	ld.shared.f32 	%f330, [%r8+20];
	ld.shared.f32 	%f331, [%r86+320];
	fma.rn.f32 	%f332, %f330, %f331, %f329;
	ld.shared.f32 	%f333, [%r8+24];
	ld.shared.f32 	%f334, [%r86+384];
	fma.rn.f32 	%f335, %f333, %f334, %f332;
	ld.shared.f32 	%f336, [%r8+28];
	ld.shared.f32 	%f337, [%r86+448];
	fma.rn.f32 	%f338, %f336, %f337, %f335;
	ld.shared.f32 	%f339, [%r8+32];
	ld.shared.f32 	%f340, [%r86+512];
	fma.rn.f32 	%f341, %f339, %f340, %f338;
	ld.shared.f32 	%f342, [%r8+36];
	ld.shared.f32 	%f343, [%r86+576];
	fma.rn.f32 	%f344, %f342, %f343, %f341;
	ld.shared.f32 	%f345, [%r8+40];
	ld.shared.f32 	%f346, [%r86+640];
	fma.rn.f32 	%f347, %f345, %f346, %f344;
	ld.shared.f32 	%f348, [%r8+44];
	ld.shared.f32 	%f349, [%r86+704];
	fma.rn.f32 	%f350, %f348, %f349, %f347;
	ld.shared.f32 	%f351, [%r8+48];
	ld.shared.f32 	%f352, [%r86+768];
	fma.rn.f32 	%f353, %f351, %f352, %f350;
	ld.shared.f32 	%f354, [%r8+52];
	ld.shared.f32 	%f355, [%r86+832];
	fma.rn.f32 	%f356, %f354, %f355, %f353;
	ld.shared.f32 	%f357, [%r8+56];
	ld.shared.f32 	%f358, [%r86+896];
	fma.rn.f32 	%f359, %f357, %f358, %f356;
	ld.shared.f32 	%f360, [%r8+60];
	ld.shared.f32 	%f361, [%r86+960];
	fma.rn.f32 	%f367, %f360, %f361, %f359;
	bar.sync 	0;
$L__BB0_9:
	ld.param.u64 	%rd47, [_Z14matrixMulTiledPfS_S_i_param_2];
	cvta.to.global.u64 	%rd38, %rd47;
	mad.lo.s32 	%r92, %r32, %r2, %r5;
	mul.wide.s32 	%rd39, %r92, 4;
	add.s64 	%rd40, %rd38, %rd39;
	st.global.f32 	[%rd40], %f367;
	ret;

}


// ===== COMPILED SASS (sm_100) =====

	.target	sm_100

	.elftype	@"ET_EXEC"


//--------------------- .note.nv.tkinfo           --------------------------
	.section	.note.nv.tkinfo,"",@"SHT_NOTE"
	.sectionflags	@"SHF_NOTE_NV_TKINFO"
	.tkinfo
        /*0018*/ 	.word	0x00000002
        /*0030*/ 	.string	""
        /*0030*/ 	.string	"ptxas"
        /*0030*/ 	.string	"Cuda compilation tools, release 13.0, V13.0.88"
        /*0030*/ 	.string	"Build cuda_13.0.r13.0/compiler.36424714_0"
        /*0030*/ 	.string	"-arch sm_100 -m 64 "



//--------------------- .note.nv.cuinfo           --------------------------
	.section	.note.nv.cuinfo,"",@"SHT_NOTE"
	.sectionflags	@"SHF_NOTE_NV_CUINFO"
        /*0018*/ 	.short	0x0002
        /*001a*/ 	.short	0x0064
        /*001c*/ 	.short	0x0082
	.zero		2


//--------------------- .nv.info                  --------------------------
	.section	.nv.info,"",@"SHT_CUDA_INFO"
	.align	4


	//----- nvinfo : EIATTR_REGCOUNT
	.align		4
        /*0000*/ 	.byte	0x04, 0x2f
        /*0002*/ 	.short	(.L_1 - .L_0)
	.align		4
.L_0:
        /*0004*/ 	.word	index@(_Z14matrixMulTiledPfS_S_i)
        /*0008*/ 	.word	0x00000028


	//----- nvinfo : EIATTR_FRAME_SIZE
	.align		4
.L_1:
        /*000c*/ 	.byte	0x04, 0x11
        /*000e*/ 	.short	(.L_3 - .L_2)
	.align		4
.L_2:
        /*0010*/ 	.word	index@(_Z14matrixMulTiledPfS_S_i)
        /*0014*/ 	.word	0x00000000


	//----- nvinfo : EIATTR_MIN_STACK_SIZE
	.align		4
.L_3:
        /*0018*/ 	.byte	0x04, 0x12
        /*001a*/ 	.short	(.L_5 - .L_4)
	.align		4
.L_4:
        /*001c*/ 	.word	index@(_Z14matrixMulTiledPfS_S_i)
        /*0020*/ 	.word	0x00000000
.L_5:


//--------------------- .nv.compat                --------------------------
	.section	.nv.compat,"",@"SHT_CUDA_COMPAT_INFO"
	.align	4
        /*0000*/ 	.byte	0x02, 0x09, 0x00, 0x00, 0x02, 0x02, 0x01, 0x00, 0x02, 0x05, 0x05, 0x00, 0x03, 0x07, 0x01, 0x01
        /*0010*/ 	.byte	0x02, 0x03, 0x00, 0x00, 0x02, 0x06, 0x01, 0x00, 0x04, 0x0b, 0x08, 0x00, 0x09, 0x00, 0x00, 0x00
        /*0020*/ 	.byte	0x00, 0x00, 0x00, 0x00


//--------------------- .nv.info._Z14matrixMulTiledPfS_S_i --------------------------
	.section	.nv.info._Z14matrixMulTiledPfS_S_i,"",@"SHT_CUDA_INFO"
	.sectionflags	@""
	.align	4


	//----- nvinfo : EIATTR_CUDA_API_VERSION
	.align		4
        /*0000*/ 	.byte	0x04, 0x37
        /*0002*/ 	.short	(.L_7 - .L_6)
.L_6:
        /*0004*/ 	.word	0x00000082


	//----- nvinfo : EIATTR_KPARAM_INFO
	.align		4
.L_7:
        /*0008*/ 	.byte	0x04, 0x17
        /*000a*/ 	.short	(.L_9 - .L_8)
.L_8:
        /*000c*/ 	.word	0x00000000
        /*0010*/ 	.short	0x0003
        /*0012*/ 	.short	0x0018
        /*0014*/ 	.byte	0x00, 0xf0, 0x11, 0x00


	//----- nvinfo : EIATTR_KPARAM_INFO
	.align		4
.L_9:
        /*0018*/ 	.byte	0x04, 0x17
        /*001a*/ 	.short	(.L_11 - .L_10)
.L_10:
        /*001c*/ 	.word	0x00000000
        /*0020*/ 	.short	0x0002
        /*0022*/ 	.short	0x0010
        /*0024*/ 	.byte	0x00, 0xf5, 0x21, 0x00


	//----- nvinfo : EIATTR_KPARAM_INFO
	.align		4
.L_11:
        /*0028*/ 	.byte	0x04, 0x17
        /*002a*/ 	.short	(.L_13 - .L_12)
.L_12:
        /*002c*/ 	.word	0x00000000
        /*0030*/ 	.short	0x0001
        /*0032*/ 	.short	0x0008
        /*0034*/ 	.byte	0x00, 0xf5, 0x21, 0x00


	//----- nvinfo : EIATTR_KPARAM_INFO
	.align		4
.L_13:
        /*0038*/ 	.byte	0x04, 0x17
        /*003a*/ 	.short	(.L_15 - .L_14)
.L_14:
        /*003c*/ 	.word	0x00000000
        /*0040*/ 	.short	0x0000
        /*0042*/ 	.short	0x0000
        /*0044*/ 	.byte	0x00, 0xf5, 0x21, 0x00


	//----- nvinfo : EIATTR_SPARSE_MMA_MASK
	.align		4
.L_15:
        /*0048*/ 	.byte	0x03, 0x50
        /*004a*/ 	.short	0x0000


	//----- nvinfo : EIATTR_MAXREG_COUNT
	.align		4
        /*004c*/ 	.byte	0x03, 0x1b
        /*004e*/ 	.short	0x00ff


	//----- nvinfo : EIATTR_NUM_BARRIERS
	.align		4
        /*0050*/ 	.byte	0x02, 0x4c
        /*0052*/ 	.byte	0x01
	.zero		1


	//----- nvinfo : EIATTR_MERCURY_ISA_VERSION
	.align		4
        /*0054*/ 	.byte	0x03, 0x5f
        /*0056*/ 	.short	0x0101


	//----- nvinfo : EIATTR_VRC_CTA_INIT_COUNT
	.align		4
        /*0058*/ 	.byte	0x02, 0x4a
	.zero		1
	.zero		1


	//----- nvinfo : EIATTR_EXIT_INSTR_OFFSETS
	.align		4
        /*005c*/ 	.byte	0x04, 0x1c
        /*005e*/ 	.short	(.L_17 - .L_16)


	//   ....[0]....
.L_16:
        /*0060*/ 	.word	0x00001910


	//----- nvinfo : EIATTR_CBANK_PARAM_SIZE
	.align		4
.L_17:
        /*0064*/ 	.byte	0x03, 0x19
        /*0066*/ 	.short	0x001c


	//----- nvinfo : EIATTR_PARAM_CBANK
	.align		4
        /*0068*/ 	.byte	0x04, 0x0a
        /*006a*/ 	.short	(.L_19 - .L_18)
	.align		4
.L_18:
        /*006c*/ 	.word	index@(.nv.constant0._Z14matrixMulTiledPfS_S_i)
        /*0070*/ 	.short	0x0380
        /*0072*/ 	.short	0x001c


	//----- nvinfo : EIATTR_SW_WAR
	.align		4
.L_19:
        /*0074*/ 	.byte	0x04, 0x36
        /*0076*/ 	.short	(.L_21 - .L_20)
.L_20:
        /*0078*/ 	.word	0x00000008
.L_21:


//--------------------- .nv.callgraph             --------------------------
	.section	.nv.callgraph,"",@"SHT_CUDA_CALLGRAPH"
	.align	4
	.sectionentsize	8
	.align		4
        /*0000*/ 	.word	0x00000000
	.align		4
        /*0004*/ 	.word	0xffffffff
	.align		4
        /*0008*/ 	.word	0x00000000
	.align		4
        /*000c*/ 	.word	0xfffffffe
	.align		4
        /*0010*/ 	.word	0x00000000
	.align		4
        /*0014*/ 	.word	0xfffffffd
	.align		4
        /*0018*/ 	.word	0x00000000
	.align		4
        /*001c*/ 	.word	0xfffffffc


//--------------------- .text._Z14matrixMulTiledPfS_S_i --------------------------
	.section	.text._Z14matrixMulTiledPfS_S_i,"ax",@progbits
	.align	128
        .global         _Z14matrixMulTiledPfS_S_i
        .type           _Z14matrixMulTiledPfS_S_i,@function
        .size           _Z14matrixMulTiledPfS_S_i,(.L_x_5 - _Z14matrixMulTiledPfS_S_i)
        .other          _Z14matrixMulTiledPfS_S_i,@"STO_CUDA_ENTRY STV_DEFAULT"
_Z14matrixMulTiledPfS_S_i:
.text._Z14matrixMulTiledPfS_S_i:
[----:B------:R-:W-:Y:S08]  /*0000*/  LDC R1, c[0x0][0x37c] ;  /* 0x0000df00ff017b82 */ /* 0x000ff00000000800 */
[----:B------:R-:W0:Y:S01]  /*0010*/  LDC R5, c[0x0][0x398] ;  /* 0x0000e600ff057b82 */ /* 0x000e220000000800 */
[----:B------:R-:W1:Y:S01]  /*0020*/  S2R R6, SR_CTAID.Y ;  /* 0x0000000000067919 */ /* 0x000e620000002600 */
[----:B------:R-:W2:Y:S01]  /*0030*/  LDCU.64 UR8, c[0x0][0x358] ;  /* 0x00006b00ff0877ac */ /* 0x000ea20008000a00 */
[----:B------:R-:W-:Y:S01]  /*0040*/  HFMA2 R31, -RZ, RZ, 0, 0 ;  /* 0x00000000ff1f7431 */ /* 0x000fe200000001ff */
[----:B------:R-:W1:Y:S01]  /*0050*/  S2R R3, SR_TID.Y ;  /* 0x0000000000037919 */ /* 0x000e620000002200 */
[----:B------:R-:W3:Y:S01]  /*0060*/  S2R R11, SR_CTAID.X ;  /* 0x00000000000b7919 */ /* 0x000ee20000002500 */
[----:B------:R-:W3:Y:S01]  /*0070*/  S2R R2, SR_TID.X ;  /* 0x0000000000027919 */ /* 0x000ee20000002100 */
[----:B0-----:R-:W-:-:S02]  /*0080*/  ISETP.GE.AND P0, PT, R5, 0x10, PT ;  /* 0x000000100500780c */ /* 0x001fc40003f06270 */
[----:B------:R-:W-:-:S04]  /*0090*/  SHF.R.S32.HI R0, RZ, 0x1f, R5 ;  /* 0x0000001fff007819 */ /* 0x000fc80000011405 */
[----:B------:R-:W-:Y:S02]  /*00a0*/  LEA.HI R0, R0, R5, RZ, 0x4 ;  /* 0x0000000500007211 */ /* 0x000fe400078f20ff */
[----:B-1----:R-:W-:Y:S02]  /*00b0*/  LEA R6, R6, R3, 0x4 ;  /* 0x0000000306067211 */ /* 0x002fe400078e20ff */
[----:B---3--:R-:W-:-:S03]  /*00c0*/  LEA R4, R11, R2, 0x4 ;  /* 0x000000020b047211 */ /* 0x008fc600078e20ff */
[----:B--2---:R-:W-:Y:S05]  /*00d0*/  @!P0 BRA `(.L_x_0) ;  /* 0x0000001400fc8947 */ /* 0x004fea0003800000 */
[----:B------:R-:W0:Y:S01]  /*00e0*/  S2UR UR6, SR_CgaCtaId ;  /* 0x00000000000679c3 */ /* 0x000e220000008800 */
[----:B------:R-:W-:Y:S01]  /*00f0*/  SHF.R.S32.HI R29, RZ, 0x4, R0 ;  /* 0x00000004ff1d7819 */ /* 0x000fe20000011400 */
[----:B------:R-:W-:Y:S01]  /*0100*/  UMOV UR4, 0x400 ;  /* 0x0000040000047882 */ /* 0x000fe20000000000 */
[----:B------:R-:W-:Y:S01]  /*0110*/  IMAD R21, R6, R5, R2 ;  /* 0x0000000506157224 */ /* 0x000fe200078e0202 */
[----:B------:R-:W-:Y:S02]  /*0120*/  MOV R31, RZ ;  /* 0x000000ff001f7202 */ /* 0x000fe40000000f00 */
[----:B------:R-:W-:-:S04]  /*0130*/  IADD3 R0, PT, PT, R29, -0x1, RZ ;  /* 0xffffffff1d007810 */ /* 0x000fc80007ffe0ff */
[----:B------:R-:W-:Y:S02]  /*0140*/  ISETP.GE.U32.AND P0, PT, R0, 0x3, PT ;  /* 0x000000030000780c */ /* 0x000fe40003f06070 */
[----:B------:R-:W-:Y:S01]  /*0150*/  MOV R0, RZ ;  /* 0x000000ff00007202 */ /* 0x000fe20000000f00 */
[----:B0-----:R-:W-:-:S06]  /*0160*/  ULEA UR5, UR6, UR4, 0x18 ;  /* 0x0000000406057291 */ /* 0x001fcc000f8ec0ff */
[----:B------:R-:W-:-:S04]  /*0170*/  LEA R7, R3, UR5, 0x6 ;  /* 0x0000000503077c11 */ /* 0x000fc8000f8e30ff */
[----:B------:R-:W-:Y:S05]  /*0180*/  @!P0 BRA `(.L_x_1) ;  /* 0x0000000c00448947 */ /* 0x000fea0003800000 */
[C---:B------:R-:W-:Y:S01]  /*0190*/  IADD3 R0, PT, PT, R3.reuse, 0x30, RZ ;  /* 0x0000003003007810 */ /* 0x040fe20007ffe0ff */
[----:B------:R-:W-:Y:S01]  /*01a0*/  UIADD3 UR5, UPT, UPT, UR4, 0x400, URZ ;  /* 0x0000040004057890 */ /* 0x000fe2000fffe0ff */
[C---:B------:R-:W-:Y:S01]  /*01b0*/  IADD3 R8, PT, PT, R3.reuse, 0x20, RZ ;  /* 0x0000002003087810 */ /* 0x040fe20007ffe0ff */
[CCC-:B------:R-:W-:Y:S01]  /*01c0*/  IMAD R24, R3.reuse, R5.reuse, R2.reuse ;  /* 0x0000000503187224 */ /* 0x1c0fe200078e0202 */
[----:B------:R-:W-:Y:S01]  /*01d0*/  IADD3 R9, PT, PT, R3, 0x10, RZ ;  /* 0x0000001003097810 */ /* 0x000fe20007ffe0ff */
[-CC-:B------:R-:W-:Y:S01]  /*01e0*/  IMAD R0, R0, R5.reuse, R2.reuse ;  /* 0x0000000500007224 */ /* 0x180fe200078e0202 */
[----:B------:R-:W-:Y:S01]  /*01f0*/  ULEA UR5, UR6, UR5, 0x18 ;  /* 0x0000000506057291 */ /* 0x000fe2000f8ec0ff */
[-CC-:B------:R-:W-:Y:S01]  /*0200*/  IMAD R8, R8, R5.reuse, R2.reuse ;  /* 0x0000000508087224 */ /* 0x180fe200078e0202 */
[----:B------:R-:W-:Y:S01]  /*0210*/  LEA R24, R11, R24, 0x4 ;  /* 0x000000180b187211 */ /* 0x000fe200078e20ff */
[----:B------:R-:W-:Y:S01]  /*0220*/  IMAD R9, R9, R5, R2 ;  /* 0x0000000509097224 */ /* 0x000fe200078e0202 */
[----:B------:R-:W-:-:S02]  /*0230*/  LEA R30, R11, R0, 0x4 ;  /* 0x000000000b1e7211 */ /* 0x000fc400078e20ff */
[----:B------:R-:W-:Y:S02]  /*0240*/  LOP3.LUT R0, R29, 0x7fffffc, RZ, 0xc0, !PT ;  /* 0x07fffffc1d007812 */ /* 0x000fe400078ec0ff */
[----:B------:R-:W-:Y:S02]  /*0250*/  LEA R22, R2, UR5, 0x2 ;  /* 0x0000000502167c11 */ /* 0x000fe4000f8e10ff */
[C---:B------:R-:W-:Y:S02]  /*0260*/  LEA R28, R11.reuse, R8, 0x4 ;  /* 0x000000080b1c7211 */ /* 0x040fe400078e20ff */
[----:B------:R-:W-:Y:S02]  /*0270*/  LEA R26, R11, R9, 0x4 ;  /* 0x000000090b1a7211 */ /* 0x000fe400078e20ff */
[----:B------:R-:W-:Y:S02]  /*0280*/  IADD3 R25, PT, PT, R21, 0x20, RZ ;  /* 0x0000002015197810 */ /* 0x000fe40007ffe0ff */
[----:B------:R-:W-:-:S02]  /*0290*/  MOV R31, RZ ;  /* 0x000000ff001f7202 */ /* 0x000fc40000000f00 */
[----:B------:R-:W-:Y:S02]  /*02a0*/  LEA R23, R2, R7, 0x2 ;  /* 0x0000000702177211 */ /* 0x000fe400078e10ff */
[----:B------:R-:W-:Y:S02]  /*02b0*/  IADD3 R27, PT, PT, -R0, RZ, RZ ;  /* 0x000000ff001b7210 */ /* 0x000fe40007ffe1ff */
[----:B------:R-:W-:-:S07]  /*02c0*/  LEA R20, R3, R22, 0x6 ;  /* 0x0000001603147211 */ /* 0x000fce00078e30ff */
.L_x_2:
[----:B------:R-:W0:Y:S01]  /*02d0*/  LDC.64 R18, c[0x0][0x380] ;  /* 0x0000e000ff127b82 */ /* 0x000e220000000a00 */
[----:B------:R-:W-:-:S07]  /*02e0*/  IADD3 R11, PT, PT, R25, -0x20, RZ ;  /* 0xffffffe0190b7810 */ /* 0x000fce0007ffe0ff */
[----:B------:R-:W1:Y:S01]  /*02f0*/  LDC.64 R16, c[0x0][0x388] ;  /* 0x0000e200ff107b82 */ /* 0x000e620000000a00 */
[----:B0-----:R-:W-:-:S06]  /*0300*/  IMAD.WIDE.U32 R10, R11, 0x4, R18 ;  /* 0x000000040b0a7825 */ /* 0x001fcc00078e0012 */
[----:B------:R-:W2:Y:S01]  /*0310*/  LDG.E R10, desc[UR8][R10.64] ;  /* 0x000000080a0a7981 */ /* 0x000ea2000c1e1900 */
[----:B-1----:R-:W-:-:S05]  /*0320*/  IMAD.WIDE.U32 R8, R24, 0x4, R16 ;  /* 0x0000000418087825 */ /* 0x002fca00078e0010 */
[----:B------:R-:W3:Y:S04]  /*0330*/  LDG.E R35, desc[UR8][R8.64] ;  /* 0x0000000808237981 */ /* 0x000ee8000c1e1900 */
[----:B--2---:R-:W-:Y:S04]  /*0340*/  STS [R23], R10 ;  /* 0x0000000a17007388 */ /* 0x004fe80000000800 */
[----:B---3--:R-:W-:Y:S01]  /*0350*/  STS [R20], R35 ;  /* 0x0000002314007388 */ /* 0x008fe20000000800 */
[----:B------:R-:W-:Y:S06]  /*0360*/  BAR.SYNC.DEFER_BLOCKING 0x0 ;  /* 0x0000000000007b1d */ /* 0x000fec0000010000 */
[----:B------:R-:W-:Y:S04]  /*0370*/  LDS R32, [R22] ;  /* 0x0000000016207984 */ /* 0x000fe80000000800 */
[----:B------:R-:W0:Y:S04]  /*0380*/  LDS.128 R12, [R7] ;  /* 0x00000000070c7984 */ /* 0x000e280000000c00 */
[----:B------:R-:W1:Y:S04]  /*0390*/  LDS R37, [R22+0x40] ;  /* 0x0000400016257984 */ /* 0x000e680000000800 */
[----:B------:R-:W2:Y:S04]  /*03a0*/  LDS R33, [R22+0x80] ;  /* 0x0000800016217984 */ /* 0x000ea80000000800 */
[----:B------:R-:W-:Y:S04]  /*03b0*/  LDS.128 R8, [R7+0x10] ;  /* 0x0000100007087984 */ /* 0x000fe80000000c00 */
[----:B------:R-:W-:Y:S01]  /*03c0*/  LDS R36, [R22+0x3c0] ;  /* 0x0003c00016247984 */ /* 0x000fe20000000800 */
[----:B0-----:R-:W-:-:S03]  /*03d0*/  FFMA R32, R12, R32, R31 ;  /* 0x000000200c207223 */ /* 0x001fc6000000001f */
[----:B------:R-:W0:Y:S01]  /*03e0*/  LDS R12, [R22+0xc0] ;  /* 0x0000c000160c7984 */ /* 0x000e220000000800 */
[----:B-1----:R-:W-:-:S03]  /*03f0*/  FFMA R34, R37, R13, R32 ;  /* 0x0000000d25227223 */ /* 0x002fc60000000020 */
[----:B------:R-:W1:Y:S04]  /*0400*/  LDS R13, [R22+0x100] ;  /* 0x00010000160d7984 */ /* 0x000e680000000800 */
[----:B------:R-:W3:Y:S04]  /*0410*/  LDS R32, [R22+0x140] ;  /* 0x0001400016207984 */ /* 0x000ee80000000800 */
[----:B------:R-:W4:Y:S01]  /*0420*/  LDS R31, [R22+0x180] ;  /* 0x00018000161f7984 */ /* 0x000f220000000800 */
[----:B--2---:R-:W-:-:S04]  /*0430*/  FFMA R33, R33, R14, R34 ;  /* 0x0000000e21217223 */ /* 0x004fc80000000022 */
[----:B0-----:R-:W-:Y:S02]  /*0440*/  FFMA R15, R12, R15, R33 ;  /* 0x0000000f0c0f7223 */ /* 0x001fe40000000021 */
[----:B------:R-:W-:Y:S02]  /*0450*/  LDS R33, [R22+0x240] ;  /* 0x0002400016217984 */ /* 0x000fe40000000800 */
[----:B-1----:R-:W-:Y:S02]  /*0460*/  FFMA R13, R8, R13, R15 ;  /* 0x0000000d080d7223 */ /* 0x002fe4000000000f */
[----:B------:R-:W0:Y:S02]  /*0470*/  LDS R8, [R22+0x1c0] ;  /* 0x0001c00016087984 */ /* 0x000e240000000800 */
[----:B---3--:R-:W-:Y:S02]  /*0480*/  FFMA R32, R32, R9, R13 ;  /* 0x0000000920207223 */ /* 0x008fe4000000000d */
[----:B------:R-:W-:Y:S04]  /*0490*/  LDS R9, [R22+0x200] ;  /* 0x0002000016097984 */ /* 0x000fe80000000800 */
[----:B------:R-:W1:Y:S01]  /*04a0*/  LDS.128 R12, [R7+0x20] ;  /* 0x00002000070c7984 */ /* 0x000e620000000c00 */
[----:B----4-:R-:W-:-:S03]  /*04b0*/  FFMA R31, R31, R10, R32 ;  /* 0x0000000a1f1f7223 */ /* 0x010fc60000000020 */
[----:B------:R-:W2:Y:S04]  /*04c0*/  LDS R32, [R22+0x280] ;  /* 0x0002800016207984 */ /* 0x000ea80000000800 */
[----:B------:R-:W3:Y:S01]  /*04d0*/  LDS R10, [R22+0x2c0] ;  /* 0x0002c000160a7984 */ /* 0x000ee20000000800 */
[----:B0-----:R-:W-:-:S03]  /*04e0*/  FFMA R11, R8, R11, R31 ;  /* 0x0000000b080b7223 */ /* 0x001fc6000000001f */
[----:B------:R-:W-:Y:S04]  /*04f0*/  LDS R8, [R22+0x340] ;  /* 0x0003400016087984 */ /* 0x000fe80000000800 */
[----:B------:R-:W-:Y:S01]  /*0500*/  LDS R31, [R22+0x380] ;  /* 0x00038000161f7984 */ /* 0x000fe20000000800 */
[----:B-1----:R-:W-:-:S03]  /*0510*/  FFMA R12, R12, R9, R11 ;  /* 0x000000090c0c7223 */ /* 0x002fc6000000000b */
[----:B------:R-:W-:Y:S01]  /*0520*/  LDS R9, [R22+0x300] ;  /* 0x0003000016097984 */ /* 0x000fe20000000800 */
[----:B------:R-:W-:-:S04]  /*0530*/  FFMA R13, R33, R13, R12 ;  /* 0x0000000d210d7223 */ /* 0x000fc8000000000c */
[----:B--2---:R-:W-:-:S04]  /*0540*/  FFMA R13, R32, R14, R13 ;  /* 0x0000000e200d7223 */ /* 0x004fc8000000000d */
[----:B---3--:R-:W-:Y:S02]  /*0550*/  FFMA R11, R10, R15, R13 ;  /* 0x0000000f0a0b7223 */ /* 0x008fe4000000000d */
[----:B------:R-:W0:Y:S01]  /*0560*/  LDS.128 R12, [R7+0x30] ;  /* 0x00003000070c7984 */ /* 0x000e220000000c00 */
[----:B------:R-:W-:Y:S01]  /*0570*/  IADD3 R33, PT, PT, R25, -0x10, RZ ;  /* 0xfffffff019217810 */ /* 0x000fe20007ffe0ff */
[----:B------:R-:W-:Y:S01]  /*0580*/  IMAD.WIDE.U32 R34, R26, 0x4, R16 ;  /* 0x000000041a227825 */ /* 0x000fe200078e0010 */
[----:B------:R-:W-:Y:S03]  /*0590*/  BAR.SYNC.DEFER_BLOCKING 0x0 ;  /* 0x0000000000007b1d */ /* 0x000fe60000010000 */
[----:B------:R-:W-:-:S06]  /*05a0*/  IMAD.WIDE.U32 R32, R33, 0x4, R18 ;  /* 0x0000000421207825 */ /* 0x000fcc00078e0012 */
[----:B------:R-:W2:Y:S04]  /*05b0*/  LDG.E R32, desc[UR8][R32.64] ;  /* 0x0000000820207981 */ /* 0x000ea8000c1e1900 */
[----:B------:R-:W3:Y:S01]  /*05c0*/  LDG.E R35, desc[UR8][R34.64] ;  /* 0x0000000822237981 */ /* 0x000ee2000c1e1900 */
[----:B0-----:R-:W-:-:S04]  /*05d0*/  FFMA R9, R12, R9, R11 ;  /* 0x000000090c097223 */ /* 0x001fc8000000000b */
[----:B------:R-:W-:-:S04]  /*05e0*/  FFMA R13, R8, R13, R9 ;  /* 0x0000000d080d7223 */ /* 0x000fc80000000009 */
[----:B------:R-:W-:-:S04]  /*05f0*/  FFMA R13, R31, R14, R13 ;  /* 0x0000000e1f0d7223 */ /* 0x000fc8000000000d */
[----:B------:R-:W-:Y:S01]  /*0600*/  FFMA R13, R36, R15, R13 ;  /* 0x0000000f240d7223 */ /* 0x000fe2000000000d */
[----:B--2---:R-:W-:Y:S04]  /*0610*/  STS [R23], R32 ;  /* 0x0000002017007388 */ /* 0x004fe80000000800 */
[----:B---3--:R-:W-:Y:S01]  /*0620*/  STS [R20], R35 ;  /* 0x0000002314007388 */ /* 0x008fe20000000800 */
[----:B------:R-:W-:Y:S06]  /*0630*/  BAR.SYNC.DEFER_BLOCKING 0x0 ;  /* 0x0000000000007b1d */ /* 0x000fec0000010000 */
[----:B------:R-:W-:Y:S04]  /*0640*/  LDS R37, [R22] ;  /* 0x0000000016257984 */ /* 0x000fe80000000800 */
[----:B------:R-:W0:Y:S04]  /*0650*/  LDS.128 R8, [R7] ;  /* 0x0000000007087984 */ /* 0x000e280000000c00 */
[----:B------:R-:W1:Y:S04]  /*0660*/  LDS R12, [R22+0x40] ;  /* 0x00004000160c7984 */ /* 0x000e680000000800 */
[----:B------:R-:W2:Y:S04]  /*0670*/  LDS R31, [R22+0x80] ;  /* 0x00008000161f7984 */ /* 0x000ea80000000800 */
[----:B------:R-:W-:Y:S04]  /*0680*/  LDS R32, [R22+0x140] ;  /* 0x0001400016207984 */ /* 0x000fe80000000800 */
[----:B------:R-:W-:Y:S04]  /*0690*/  LDS R33, [R22+0x180] ;  /* 0x0001800016217984 */ /* 0x000fe80000000800 */
[----:B------:R-:W-:Y:S01]  /*06a0*/  LDS R36, [R22+0x3c0] ;  /* 0x0003c00016247984 */ /* 0x000fe20000000800 */
[----:B0-----:R-:W-:-:S03]  /*06b0*/  FFMA R13, R8, R37, R13 ;  /* 0x00000025080d7223 */ /* 0x001fc6000000000d */
[----:B------:R-:W0:Y:S01]  /*06c0*/  LDS R8, [R22+0xc0] ;  /* 0x0000c00016087984 */ /* 0x000e220000000800 */
[----:B-1----:R-:W-:-:S03]  /*06d0*/  FFMA R34, R12, R9, R13 ;  /* 0x000000090c227223 */ /* 0x002fc6000000000d */
[----:B------:R-:W-:Y:S04]  /*06e0*/  LDS R9, [R22+0x100] ;  /* 0x0001000016097984 */ /* 0x000fe80000000800 */
[----:B------:R-:W1:Y:S01]  /*06f0*/  LDS.128 R12, [R7+0x10] ;  /* 0x00001000070c7984 */ /* 0x000e620000000c00 */
[----:B--2---:R-:W-:-:S04]  /*0700*/  FFMA R31, R31, R10, R34 ;  /* 0x0000000a1f1f7223 */ /* 0x004fc80000000022 */
[----:B0-----:R-:W-:Y:S02]  /*0710*/  FFMA R11, R8, R11, R31 ;  /* 0x0000000b080b7223 */ /* 0x001fe4000000001f */
[----:B------:R-:W-:Y:S02]  /*0720*/  LDS R31, [R22+0x240] ;  /* 0x00024000161f7984 */ /* 0x000fe40000000800 */
[----:B-1----:R-:W-:Y:S02]  /*0730*/  FFMA R9, R12, R9, R11 ;  /* 0x000000090c097223 */ /* 0x002fe4000000000b */
[----:B------:R-:W0:Y:S02]  /*0740*/  LDS R12, [R22+0x1c0] ;  /* 0x0001c000160c7984 */ /* 0x000e240000000800 */
[----:B------:R-:W-:Y:S02]  /*0750*/  FFMA R32, R32, R13, R9 ;  /* 0x0000000d20207223 */ /* 0x000fe40000000009 */
[----:B------:R-:W-:Y:S04]  /*0760*/  LDS R13, [R22+0x200] ;  /* 0x00020000160d7984 */ /* 0x000fe80000000800 */
[----:B------:R-:W1:Y:S01]  /*0770*/  LDS.128 R8, [R7+0x20] ;  /* 0x0000200007087984 */ /* 0x000e620000000c00 */
[----:B------:R-:W-:-:S03]  /*0780*/  FFMA R33, R33, R14, R32 ;  /* 0x0000000e21217223 */ /* 0x000fc60000000020 */
[----:B------:R-:W2:Y:S04]  /*0790*/  LDS R32, [R22+0x280] ;  /* 0x0002800016207984 */ /* 0x000ea80000000800 */
[----:B------:R-:W3:Y:S01]  /*07a0*/  LDS R14, [R22+0x2c0] ;  /* 0x0002c000160e7984 */ /* 0x000ee20000000800 */
[----:B0-----:R-:W-:-:S04]  /*07b0*/  FFMA R15, R12, R15, R33 ;  /* 0x0000000f0c0f7223 */ /* 0x001fc80000000021 */
[----:B-1----:R-:W-:-:S04]  /*07c0*/  FFMA R8, R8, R13, R15 ;  /* 0x0000000d08087223 */ /* 0x002fc8000000000f */
[----:B------:R-:W-:Y:S02]  /*07d0*/  FFMA R9, R31, R9, R8 ;  /* 0x000000091f097223 */ /* 0x000fe40000000008 */
[----:B------:R-:W-:Y:S02]  /*07e0*/  LDS R8, [R22+0x340] ;  /* 0x0003400016087984 */ /* 0x000fe40000000800 */
[----:B--2---:R-:W-:Y:S02]  /*07f0*/  FFMA R13, R32, R10, R9 ;  /* 0x0000000a200d7223 */ /* 0x004fe40000000009 */
[----:B------:R-:W-:Y:S02]  /*0800*/  LDS R9, [R22+0x300] ;  /* 0x0003000016097984 */ /* 0x000fe40000000800 */
[----:B---3--:R-:W-:Y:S02]  /*0810*/  FFMA R11, R14, R11, R13 ;  /* 0x0000000b0e0b7223 */ /* 0x008fe4000000000d */
[----:B------:R-:W-:Y:S04]  /*0820*/  LDS R31, [R22+0x380] ;  /* 0x00038000161f7984 */ /* 0x000fe80000000800 */
[----:B------:R-:W0:Y:S01]  /*0830*/  LDS.128 R12, [R7+0x30] ;  /* 0x00003000070c7984 */ /* 0x000e220000000c00 */
[----:B------:R-:W-:Y:S01]  /*0840*/  IMAD.WIDE.U32 R32, R25, 0x4, R18 ;  /* 0x0000000419207825 */ /* 0x000fe200078e0012 */
[----:B------:R-:W-:Y:S03]  /*0850*/  BAR.SYNC.DEFER_BLOCKING 0x0 ;  /* 0x0000000000007b1d */ /* 0x000fe60000010000 */
[----:B------:R-:W-:-:S03]  /*0860*/  IMAD.WIDE.U32 R34, R28, 0x4, R16 ;  /* 0x000000041c227825 */ /* 0x000fc600078e0010 */
[----:B------:R-:W2:Y:S04]  /*0870*/  LDG.E R32, desc[UR8][R32.64] ;  /* 0x0000000820207981 */ /* 0x000ea8000c1e1900 */
[----:B------:R-:W3:Y:S01]  /*0880*/  LDG.E R35, desc[UR8][R34.64] ;  /* 0x0000000822237981 */ /* 0x000ee2000c1e1900 */
[----:B0-----:R-:W-:-:S04]  /*0890*/  FFMA R9, R12, R9, R11 ;  /* 0x000000090c097223 */ /* 0x001fc8000000000b */
[----:B------:R-:W-:-:S04]  /*08a0*/  FFMA R13, R8, R13, R9 ;  /* 0x0000000d080d7223 */ /* 0x000fc80000000009 */
[----:B------:R-:W-:-:S04]  /*08b0*/  FFMA R13, R31, R14, R13 ;  /* 0x0000000e1f0d7223 */ /* 0x000fc8000000000d */
[----:B------:R-:W-:Y:S01]  /*08c0*/  FFMA R13, R36, R15, R13 ;  /* 0x0000000f240d7223 */ /* 0x000fe2000000000d */
[----:B------:R-:W-:Y:S01]  /*08d0*/  IMAD.WIDE.U32 R16, R30, 0x4, R16 ;  /* 0x000000041e107825 */ /* 0x000fe200078e0010 */
[----:B--2---:R-:W-:Y:S04]  /*08e0*/  STS [R23], R32 ;  /* 0x0000002017007388 */ /* 0x004fe80000000800 */
[----:B---3--:R-:W-:Y:S01]  /*08f0*/  STS [R20], R35 ;  /* 0x0000002314007388 */ /* 0x008fe20000000800 */
[----:B------:R-:W-:Y:S06]  /*0900*/  BAR.SYNC.DEFER_BLOCKING 0x0 ;  /* 0x0000000000007b1d */ /* 0x000fec0000010000 */
[----:B------:R-:W-:Y:S04]  /*0910*/  LDS R37, [R22] ;  /* 0x0000000016257984 */ /* 0x000fe80000000800 */
[----:B------:R-:W0:Y:S04]  /*0920*/  LDS.128 R8, [R7] ;  /* 0x0000000007087984 */ /* 0x000e280000000c00 */
[----:B------:R-:W1:Y:S04]  /*0930*/  LDS R12, [R22+0x40] ;  /* 0x00004000160c7984 */ /* 0x000e680000000800 */
[----:B------:R-:W2:Y:S04]  /*0940*/  LDS R31, [R22+0x80] ;  /* 0x00008000161f7984 */ /* 0x000ea80000000800 */
[----:B------:R-:W3:Y:S04]  /*0950*/  LDS R33, [R22+0xc0] ;  /* 0x0000c00016217984 */ /* 0x000ee80000000800 */
[----:B------:R-:W-:Y:S01]  /*0960*/  LDS R35, [R22+0x300] ;  /* 0x0003000016237984 */ /* 0x000fe20000000800 */
[----:B0-----:R-:W-:-:S03]  /*0970*/  FFMA R13, R8, R37, R13 ;  /* 0x00000025080d7223 */ /* 0x001fc6000000000d */
[----:B------:R-:W-:Y:S01]  /*0980*/  LDS R8, [R22+0x140] ;  /* 0x0001400016087984 */ /* 0x000fe20000000800 */
[----:B-1----:R-:W-:-:S03]  /*0990*/  FFMA R32, R12, R9, R13 ;  /* 0x000000090c207223 */ /* 0x002fc6000000000d */
[----:B------:R-:W-:Y:S04]  /*09a0*/  LDS R9, [R22+0x100] ;  /* 0x0001000016097984 */ /* 0x000fe80000000800 */
[----:B------:R-:W0:Y:S01]  /*09b0*/  LDS.128 R12, [R7+0x10] ;  /* 0x00001000070c7984 */ /* 0x000e220000000c00 */
[----:B--2---:R-:W-:-:S03]  /*09c0*/  FFMA R10, R31, R10, R32 ;  /* 0x0000000a1f0a7223 */ /* 0x004fc60000000020 */
[----:B------:R-:W1:Y:S01]  /*09d0*/  LDS R31, [R22+0x180] ;  /* 0x00018000161f7984 */ /* 0x000e620000000800 */
[----:B---3--:R-:W-:-:S03]  /*09e0*/  FFMA R11, R33, R11, R10 ;  /* 0x0000000b210b7223 */ /* 0x008fc6000000000a */
[----:B------:R-:W-:Y:S04]  /*09f0*/  LDS R33, [R22+0x200] ;  /* 0x0002000016217984 */ /* 0x000fe80000000800 */
[----:B------:R-:W-:Y:S01]  /*0a00*/  LDS R32, [R22+0x240] ;  /* 0x0002400016207984 */ /* 0x000fe20000000800 */
[----:B0-----:R-:W-:-:S03]  /*0a10*/  FFMA R9, R12, R9, R11 ;  /* 0x000000090c097223 */ /* 0x001fc6000000000b */
[----:B------:R-:W0:Y:S01]  /*0a20*/  LDS R12, [R22+0x1c0] ;  /* 0x0001c000160c7984 */ /* 0x000e220000000800 */
[----:B------:R-:W-:-:S03]  /*0a30*/  FFMA R34, R8, R13, R9 ;  /* 0x0000000d08227223 */ /* 0x000fc60000000009 */
[----:B------:R-:W2:Y:S04]  /*0a40*/  LDS.128 R8, [R7+0x20] ;  /* 0x0000200007087984 */ /* 0x000ea80000000c00 */
[----:B------:R-:W3:Y:S01]  /*0a50*/  LDS R13, [R22+0x280] ;  /* 0x00028000160d7984 */ /* 0x000ee20000000800 */
[----:B-1----:R-:W-:-:S03]  /*0a60*/  FFMA R31, R31, R14, R34 ;  /* 0x0000000e1f1f7223 */ /* 0x002fc60000000022 */
[----:B------:R-:W-:Y:S01]  /*0a70*/  LDS R34, [R22+0x340] ;  /* 0x0003400016227984 */ /* 0x000fe20000000800 */
[----:B0-----:R-:W-:-:S04]  /*0a80*/  FFMA R15, R12, R15, R31 ;  /* 0x0000000f0c0f7223 */ /* 0x001fc8000000001f */
[----:B--2---:R-:W-:Y:S01]  /*0a90*/  FFMA R33, R8, R33, R15 ;  /* 0x0000002108217223 */ /* 0x004fe2000000000f */
[----:B------:R-:W-:-:S03]  /*0aa0*/  IADD3 R15, PT, PT, R25, 0x10, RZ ;  /* 0x00000010190f7810 */ /* 0x000fc60007ffe0ff */
[----:B------:R-:W-:Y:S02]  /*0ab0*/  FFMA R32, R32, R9, R33 ;  /* 0x0000000920207223 */ /* 0x000fe40000000021 */
[----:B------:R-:W-:Y:S01]  /*0ac0*/  IMAD.WIDE.U32 R18, R15, 0x4, R18 ;  /* 0x000000040f127825 */ /* 0x000fe200078e0012 */
[----:B------:R-:W0:Y:S03]  /*0ad0*/  LDS R9, [R22+0x2c0] ;  /* 0x0002c00016097984 */ /* 0x000e260000000800 */
[----:B---3--:R-:W-:Y:S01]  /*0ae0*/  FFMA R10, R13, R10, R32 ;  /* 0x0000000a0d0a7223 */ /* 0x008fe20000000020 */
[----:B------:R-:W-:Y:S04]  /*0af0*/  LDS R33, [R22+0x380] ;  /* 0x0003800016217984 */ /* 0x000fe80000000800 */
[----:B------:R-:W-:Y:S04]  /*0b00*/  LDS R32, [R22+0x3c0] ;  /* 0x0003c00016207984 */ /* 0x000fe80000000800 */
[----:B------:R-:W1:Y:S01]  /*0b10*/  LDS.128 R12, [R7+0x30] ;  /* 0x00003000070c7984 */ /* 0x000e620000000c00 */
[----:B------:R-:W-:Y:S06]  /*0b20*/  BAR.SYNC.DEFER_BLOCKING 0x0 ;  /* 0x0000000000007b1d */ /* 0x000fec0000010000 */
[----:B------:R-:W2:Y:S04]  /*0b30*/  LDG.E R18, desc[UR8][R18.64] ;  /* 0x0000000812127981 */ /* 0x000ea8000c1e1900 */
[----:B------:R0:W3:Y:S02]  /*0b40*/  LDG.E R16, desc[UR8][R16.64] ;  /* 0x0000000810107981 */ /* 0x0000e4000c1e1900 */
[----:B0-----:R-:W-:-:S04]  /*0b50*/  FFMA R17, R9, R11, R10 ;  /* 0x0000000b09117223 */ /* 0x001fc8000000000a */
[----:B-1----:R-:W-:-:S04]  /*0b60*/  FFMA R35, R12, R35, R17 ;  /* 0x000000230c237223 */ /* 0x002fc80000000011 */
[----:B------:R-:W-:-:S04]  /*0b70*/  FFMA R34, R34, R13, R35 ;  /* 0x0000000d22227223 */ /* 0x000fc80000000023 */
[----:B------:R-:W-:-:S04]  /*0b80*/  FFMA R33, R33, R14, R34 ;  /* 0x0000000e21217223 */ /* 0x000fc80000000022 */
[----:B------:R-:W-:Y:S01]  /*0b90*/  FFMA R17, R32, R15, R33 ;  /* 0x0000000f20117223 */ /* 0x000fe20000000021 */
[----:B------:R-:W-:-:S04]  /*0ba0*/  IADD3 R27, PT, PT, R27, 0x4, RZ ;  /* 0x000000041b1b7810 */ /* 0x000fc80007ffe0ff */
[----:B------:R-:W-:Y:S02]  /*0bb0*/  ISETP.NE.AND P0, PT, R27, RZ, PT ;  /* 0x000000ff1b00720c */ /* 0x000fe40003f05270 */
[----:B------:R-:W-:Y:S02]  /*0bc0*/  IADD3 R25, PT, PT, R25, 0x40, RZ ;  /* 0x0000004019197810 */ /* 0x000fe40007ffe0ff */
[C---:B------:R-:W-:Y:S02]  /*0bd0*/  LEA R30, R5.reuse, R30, 0x6 ;  /* 0x0000001e051e7211 */ /* 0x040fe400078e30ff */
[C---:B------:R-:W-:Y:S02]  /*0be0*/  LEA R28, R5.reuse, R28, 0x6 ;  /* 0x0000001c051c7211 */ /* 0x040fe400078e30ff */
[C---:B------:R-:W-:Y:S02]  /*0bf0*/  LEA R26, R5.reuse, R26, 0x6 ;  /* 0x0000001a051a7211 */ /* 0x040fe400078e30ff */
[----:B------:R-:W-:Y:S01]  /*0c00*/  LEA R24, R5, R24, 0x6 ;  /* 0x0000001805187211 */ /* 0x000fe200078e30ff */
        /* <DEDUP_REMOVED lines=8> */
[----:B------:R-:W-:Y:S04]  /*0c90*/  LDS R33, [R22+0x100] ;  /* 0x0001000016217984 */ /* 0x000fe80000000800 */
[----:B------:R-:W4:Y:S04]  /*0ca0*/  LDS.128 R12, [R7+0x10] ;  /* 0x00001000070c7984 */ /* 0x000f280000000c00 */
[----:B------:R-:W5:Y:S04]  /*0cb0*/  LDS R32, [R22+0x140] ;  /* 0x0001400016207984 */ /* 0x000f680000000800 */
[----:B------:R-:W5:Y:S01]  /*0cc0*/  LDS R35, [R22+0x180] ;  /* 0x0001800016237984 */ /* 0x000f620000000800 */
[----:B0-----:R-:W-:-:S03]  /*0cd0*/  FFMA R17, R8, R31, R17 ;  /* 0x0000001f08117223 */ /* 0x001fc60000000011 */
[----:B------:R-:W0:Y:S01]  /*0ce0*/  LDS R8, [R22+0x1c0] ;  /* 0x0001c00016087984 */ /* 0x000e220000000800 */
[----:B-1----:R-:W-:-:S03]  /*0cf0*/  FFMA R36, R36, R9, R17 ;  /* 0x0000000924247223 */ /* 0x002fc60000000011 */
[----:B------:R-:W-:Y:S04]  /*0d00*/  LDS R31, [R22+0x200] ;  /* 0x00020000161f7984 */ /* 0x000fe80000000800 */
[----:B------:R-:W1:Y:S01]  /*0d10*/  LDS.128 R16, [R7+0x20] ;  /* 0x0000200007107984 */ /* 0x000e620000000c00 */
[----:B--2---:R-:W-:-:S04]  /*0d20*/  FFMA R37, R37, R10, R36 ;  /* 0x0000000a25257223 */ /* 0x004fc80000000024 */
[----:B---3--:R-:W-:-:S04]  /*0d30*/  FFMA R11, R34, R11, R37 ;  /* 0x0000000b220b7223 */ /* 0x008fc80000000025 */
[----:B----4-:R-:W-:Y:S02]  /*0d40*/  FFMA R11, R12, R33, R11 ;  /* 0x000000210c0b7223 */ /* 0x010fe4000000000b */
[----:B------:R-:W2:Y:S02]  /*0d50*/  LDS R12, [R22+0x240] ;  /* 0x00024000160c7984 */ /* 0x000ea40000000800 */
[----:B-----5:R-:W-:Y:S02]  /*0d60*/  FFMA R32, R32, R13, R11 ;  /* 0x0000000d20207223 */ /* 0x020fe4000000000b */
[----:B------:R-:W3:Y:S02]  /*0d70*/  LDS R13, [R22+0x280] ;  /* 0x00028000160d7984 */ /* 0x000ee40000000800 */
[----:B------:R-:W-:Y:S02]  /*0d80*/  FFMA R35, R35, R14, R32 ;  /* 0x0000000e23237223 */ /* 0x000fe40000000020 */
[----:B------:R-:W4:Y:S04]  /*0d90*/  LDS R14, [R22+0x2c0] ;  /* 0x0002c000160e7984 */ /* 0x000f280000000800 */
[----:B------:R-:W-:Y:S01]  /*0da0*/  LDS R32, [R22+0x340] ;  /* 0x0003400016207984 */ /* 0x000fe20000000800 */
[----:B0-----:R-:W-:-:S03]  /*0db0*/  FFMA R35, R8, R15, R35 ;  /* 0x0000000f08237223 */ /* 0x001fc60000000023 */
[----:B------:R-:W-:Y:S04]  /*0dc0*/  LDS R15, [R22+0x300] ;  /* 0x00030000160f7984 */ /* 0x000fe80000000800 */
[----:B------:R-:W0:Y:S01]  /*0dd0*/  LDS.128 R8, [R7+0x30] ;  /* 0x0000300007087984 */ /* 0x000e220000000c00 */
[----:B-1----:R-:W-:-:S03]  /*0de0*/  FFMA R35, R16, R31, R35 ;  /* 0x0000001f10237223 */ /* 0x002fc60000000023 */
[----:B------:R-:W1:Y:S04]  /*0df0*/  LDS R31, [R22+0x380] ;  /* 0x00038000161f7984 */ /* 0x000e680000000800 */
[----:B------:R-:W5:Y:S01]  /*0e00*/  LDS R16, [R22+0x3c0] ;  /* 0x0003c00016107984 */ /* 0x000f620000000800 */
[----:B--2---:R-:W-:-:S04]  /*0e10*/  FFMA R12, R12, R17, R35 ;  /* 0x000000110c0c7223 */ /* 0x004fc80000000023 */
[----:B---3--:R-:W-:-:S04]  /*0e20*/  FFMA R13, R13, R18, R12 ;  /* 0x000000120d0d7223 */ /* 0x008fc8000000000c */
[----:B----4-:R-:W-:-:S04]  /*0e30*/  FFMA R13, R14, R19, R13 ;  /* 0x000000130e0d7223 */ /* 0x010fc8000000000d */
[----:B0-----:R-:W-:-:S04]  /*0e40*/  FFMA R13, R8, R15, R13 ;  /* 0x0000000f080d7223 */ /* 0x001fc8000000000d */
[----:B------:R-:W-:-:S04]  /*0e50*/  FFMA R32, R32, R9, R13 ;  /* 0x0000000920207223 */ /* 0x000fc8000000000d */
[----:B-1----:R-:W-:-:S04]  /*0e60*/  FFMA R31, R31, R10, R32 ;  /* 0x0000000a1f1f7223 */ /* 0x002fc80000000020 */
[----:B-----5:R-:W-:Y:S01]  /*0e70*/  FFMA R31, R16, R11, R31 ;  /* 0x0000000b101f7223 */ /* 0x020fe2000000001f */
[----:B------:R-:W-:Y:S06]  /*0e80*/  BAR.SYNC.DEFER_BLOCKING 0x0 ;  /* 0x0000000000007b1d */ /* 0x000fec0000010000 */
[----:B------:R-:W-:Y:S05]  /*0e90*/  @P0 BRA `(.L_x_2) ;  /* 0xfffffff4000c0947 */ /* 0x000fea000383ffff */
.L_x_1:
[----:B------:R-:W-:-:S13]  /*0ea0*/  LOP3.LUT P0, R8, R29, 0x3, RZ, 0xc0, !PT ;  /* 0x000000031d087812 */ /* 0x000fda000780c0ff */
[----:B------:R-:W-:Y:S05]  /*0eb0*/  @!P0 BRA `(.L_x_0) ;  /* 0x0000000800848947 */ /* 0x000fea0003800000 */
[----:B------:R-:W-:Y:S02]  /*0ec0*/  ISETP.NE.AND P0, PT, R8, 0x1, PT ;  /* 0x000000010800780c */ /* 0x000fe40003f05270 */
[----:B------:R-:W-:-:S04]  /*0ed0*/  LOP3.LUT R29, R29, 0x1, RZ, 0xc0, !PT ;  /* 0x000000011d1d7812 */ /* 0x000fc800078ec0ff */
[----:B------:R-:W-:-:S07]  /*0ee0*/  ISETP.NE.U32.AND P1, PT, R29, 0x1, PT ;  /* 0x000000011d00780c */ /* 0x000fce0003f25070 */
[----:B------:R-:W-:Y:S06]  /*0ef0*/  @!P0 BRA `(.L_x_3) ;  /* 0x0000000400988947 */ /* 0x000fec0003800000 */
[----:B------:R-:W0:Y:S01]  /*0f00*/  LDC.64 R16, c[0x0][0x380] ;  /* 0x0000e000ff107b82 */ /* 0x000e220000000a00 */
[C---:B------:R-:W-:Y:S02]  /*0f10*/  LEA R18, R0.reuse, R3, 0x4 ;  /* 0x0000000300127211 */ /* 0x040fe400078e20ff */
[----:B------:R-:W-:-:S03]  /*0f20*/  LEA R19, R0, R21, 0x4 ;  /* 0x0000001500137211 */ /* 0x000fc600078e20ff */
[----:B------:R-:W-:Y:S02]  /*0f30*/  IMAD R13, R18, R5, R4 ;  /* 0x00000005120d7224 */ /* 0x000fe400078e0204 */
[----:B------:R-:W1:Y:S01]  /*0f40*/  LDC.64 R32, c[0x0][0x388] ;  /* 0x0000e200ff207b82 */ /* 0x000e620000000a00 */
[----:B0-----:R-:W-:-:S05]  /*0f50*/  IMAD.WIDE.U32 R8, R19, 0x4, R16 ;  /* 0x0000000413087825 */ /* 0x001fca00078e0010 */
[----:B------:R-:W2:Y:S01]  /*0f60*/  LDG.E R23, desc[UR8][R8.64] ;  /* 0x0000000808177981 */ /* 0x000ea2000c1e1900 */
[----:B-1----:R-:W-:-:S05]  /*0f70*/  IMAD.WIDE.U32 R12, R13, 0x4, R32 ;  /* 0x000000040d0c7825 */ /* 0x002fca00078e0020 */
[----:B------:R-:W3:Y:S01]  /*0f80*/  LDG.E R22, desc[UR8][R12.64] ;  /* 0x000000080c167981 */ /* 0x000ee2000c1e1900 */
[----:B------:R-:W-:-:S04]  /*0f90*/  UIADD3 UR5, UPT, UPT, UR4, 0x400, URZ ;  /* 0x0000040004057890 */ /* 0x000fc8000fffe0ff */
[----:B------:R-:W-:Y:S01]  /*0fa0*/  ULEA UR5, UR6, UR5, 0x18 ;  /* 0x0000000506057291 */ /* 0x000fe2000f8ec0ff */
[----:B------:R-:W-:-:S05]  /*0fb0*/  LEA R30, R2, R7, 0x2 ;  /* 0x00000007021e7211 */ /* 0x000fca00078e10ff */
[----:B------:R-:W-:-:S04]  /*0fc0*/  LEA R20, R2, UR5, 0x2 ;  /* 0x0000000502147c11 */ /* 0x000fc8000f8e10ff */
[----:B------:R-:W-:Y:S02]  /*0fd0*/  LEA R25, R3, R20, 0x6 ;  /* 0x0000001403197211 */ /* 0x000fe400078e30ff */
[----:B------:R-:W-:Y:S01]  /*0fe0*/  IADD3 R18, PT, PT, R18, 0x10, RZ ;  /* 0x0000001012127810 */ /* 0x000fe20007ffe0ff */
        /* <DEDUP_REMOVED lines=11> */
[----:B------:R-:W5:Y:S04]  /*10a0*/  LDS R23, [R20+0x180] ;  /* 0x0001800014177984 */ /* 0x000f680000000800 */
[----:B------:R-:W5:Y:S04]  /*10b0*/  LDS R22, [R20+0x1c0] ;  /* 0x0001c00014167984 */ /* 0x000f680000000800 */
[----:B------:R-:W-:Y:S01]  /*10c0*/  LDS R36, [R20+0x200] ;  /* 0x0002000014247984 */ /* 0x000fe20000000800 */
[----:B0-----:R-:W-:-:S03]  /*10d0*/  FFMA R8, R8, R26, R31 ;  /* 0x0000001a08087223 */ /* 0x001fc6000000001f */
[----:B------:R-:W-:Y:S01]  /*10e0*/  LDS R34, [R20+0x2c0] ;  /* 0x0002c00014227984 */ /* 0x000fe20000000800 */
[----:B-1----:R-:W-:-:S03]  /*10f0*/  FFMA R9, R29, R9, R8 ;  /* 0x000000091d097223 */ /* 0x002fc60000000008 */
[----:B------:R-:W-:Y:S01]  /*1100*/  LDS R31, [R20+0x380] ;  /* 0x00038000141f7984 */ /* 0x000fe20000000800 */
[----:B--2---:R-:W-:-:S03]  /*1110*/  FFMA R10, R28, R10, R9 ;  /* 0x0000000a1c0a7223 */ /* 0x004fc60000000009 */
[----:B------:R-:W-:Y:S01]  /*1120*/  LDS R29, [R20+0x300] ;  /* 0x00030000141d7984 */ /* 0x000fe20000000800 */
[----:B---3--:R-:W-:Y:S01]  /*1130*/  FFMA R11, R35, R11, R10 ;  /* 0x0000000b230b7223 */ /* 0x008fe2000000000a */
[----:B------:R-:W-:Y:S02]  /*1140*/  IMAD R9, R18, R5, R4 ;  /* 0x0000000512097224 */ /* 0x000fe400078e0204 */
[----:B------:R-:W-:Y:S04]  /*1150*/  LDS R28, [R20+0x240] ;  /* 0x00024000141c7984 */ /* 0x000fe80000000800 */
[----:B------:R-:W-:Y:S01]  /*1160*/  LDS R35, [R20+0x280] ;  /* 0x0002800014237984 */ /* 0x000fe20000000800 */
[----:B----4-:R-:W-:-:S03]  /*1170*/  FFMA R11, R12, R27, R11 ;  /* 0x0000001b0c0b7223 */ /* 0x010fc6000000000b */
[----:B------:R-:W-:Y:S01]  /*1180*/  LDS R26, [R20+0x3c0] ;  /* 0x0003c000141a7984 */ /* 0x000fe20000000800 */
[----:B-----5:R-:W-:Y:S01]  /*1190*/  FFMA R24, R24, R13, R11 ;  /* 0x0000000d18187223 */ /* 0x020fe2000000000b */
[----:B------:R-:W-:Y:S01]  /*11a0*/  IADD3 R13, PT, PT, R19, 0x10, RZ ;  /* 0x00000010130d7810 */ /* 0x000fe20007ffe0ff */
[----:B------:R-:W-:-:S04]  /*11b0*/  IMAD.WIDE.U32 R32, R9, 0x4, R32 ;  /* 0x0000000409207825 */ /* 0x000fc800078e0020 */
[----:B------:R-:W-:Y:S01]  /*11c0*/  FFMA R23, R23, R14, R24 ;  /* 0x0000000e17177223 */ /* 0x000fe20000000018 */
[----:B------:R-:W0:Y:S01]  /*11d0*/  LDS.128 R8, [R7+0x20] ;  /* 0x0000200007087984 */ /* 0x000e220000000c00 */
[----:B------:R-:W-:-:S03]  /*11e0*/  IMAD.WIDE.U32 R12, R13, 0x4, R16 ;  /* 0x000000040d0c7825 */ /* 0x000fc600078e0010 */
[----:B------:R-:W-:Y:S04]  /*11f0*/  LDS R24, [R20+0x340] ;  /* 0x0003400014187984 */ /* 0x000fe80000000800 */
[----:B------:R-:W1:Y:S01]  /*1200*/  LDS.128 R16, [R7+0x30] ;  /* 0x0000300007107984 */ /* 0x000e620000000c00 */
[----:B------:R-:W-:Y:S06]  /*1210*/  BAR.SYNC.DEFER_BLOCKING 0x0 ;  /* 0x0000000000007b1d */ /* 0x000fec0000010000 */
[----:B------:R-:W2:Y:S04]  /*1220*/  LDG.E R13, desc[UR8][R12.64] ;  /* 0x000000080c0d7981 */ /* 0x000ea8000c1e1900 */
[----:B------:R3:W4:Y:S01]  /*1230*/  LDG.E R32, desc[UR8][R32.64] ;  /* 0x0000000820207981 */ /* 0x000722000c1e1900 */
[----:B------:R-:W-:-:S04]  /*1240*/  FFMA R27, R22, R15, R23 ;  /* 0x0000000f161b7223 */ /* 0x000fc80000000017 */
[----:B0-----:R-:W-:-:S04]  /*1250*/  FFMA R37, R8, R36, R27 ;  /* 0x0000002408257223 */ /* 0x001fc8000000001b */
[----:B------:R-:W-:-:S04]  /*1260*/  FFMA R8, R28, R9, R37 ;  /* 0x000000091c087223 */ /* 0x000fc80000000025 */
[----:B------:R-:W-:-:S04]  /*1270*/  FFMA R35, R35, R10, R8 ;  /* 0x0000000a23237223 */ /* 0x000fc80000000008 */
[----:B------:R-:W-:-:S04]  /*1280*/  FFMA R35, R34, R11, R35 ;  /* 0x0000000b22237223 */ /* 0x000fc80000000023 */
[----:B-1----:R-:W-:-:S04]  /*1290*/  FFMA R29, R16, R29, R35 ;  /* 0x0000001d101d7223 */ /* 0x002fc80000000023 */
[----:B------:R-:W-:-:S04]  /*12a0*/  FFMA R24, R24, R17, R29 ;  /* 0x0000001118187223 */ /* 0x000fc8000000001d */
[----:B------:R-:W-:-:S04]  /*12b0*/  FFMA R31, R31, R18, R24 ;  /* 0x000000121f1f7223 */ /* 0x000fc80000000018 */
[----:B---3--:R-:W-:Y:S01]  /*12c0*/  FFMA R33, R26, R19, R31 ;  /* 0x000000131a217223 */ /* 0x008fe2000000001f */
[----:B------:R-:W-:Y:S01]  /*12d0*/  IADD3 R0, PT, PT, R0, 0x2, RZ ;  /* 0x0000000200007810 */ /* 0x000fe20007ffe0ff */
[----:B--2---:R-:W-:Y:S04]  /*12e0*/  STS [R30], R13 ;  /* 0x0000000d1e007388 */ /* 0x004fe80000000800 */
[----:B----4-:R-:W-:Y:S01]  /*12f0*/  STS [R25], R32 ;  /* 0x0000002019007388 */ /* 0x010fe20000000800 */
        /* <DEDUP_REMOVED lines=11> */
[----:B------:R-:W-:Y:S04]  /*13b0*/  LDS R31, [R20+0x200] ;  /* 0x00020000141f7984 */ /* 0x000fe80000000800 */
[----:B------:R-:W5:Y:S01]  /*13c0*/  LDS.128 R16, [R7+0x20] ;  /* 0x0000200007107984 */ /* 0x000f620000000c00 */
[----:B0-----:R-:W-:-:S03]  /*13d0*/  FFMA R23, R12, R23, R33 ;  /* 0x000000170c177223 */ /* 0x001fc60000000021 */
[----:B------:R-:W0:Y:S01]  /*13e0*/  LDS R26, [R20+0x240] ;  /* 0x00024000141a7984 */ /* 0x000e220000000800 */
[----:B-1----:R-:W-:-:S03]  /*13f0*/  FFMA R22, R22, R13, R23 ;  /* 0x0000000d16167223 */ /* 0x002fc60000000017 */
[----:B------:R-:W1:Y:S01]  /*1400*/  LDS R23, [R20+0x280] ;  /* 0x0002800014177984 */ /* 0x000e620000000800 */
[----:B--2---:R-:W-:-:S03]  /*1410*/  FFMA R27, R27, R14, R22 ;  /* 0x0000000e1b1b7223 */ /* 0x004fc60000000016 */
[----:B------:R-:W2:Y:S01]  /*1420*/  LDS R22, [R20+0x2c0] ;  /* 0x0002c00014167984 */ /* 0x000ea20000000800 */
[----:B---3--:R-:W-:-:S03]  /*1430*/  FFMA R33, R28, R15, R27 ;  /* 0x0000000f1c217223 */ /* 0x008fc6000000001b */
[----:B------:R-:W-:Y:S04]  /*1440*/  LDS R27, [R20+0x300] ;  /* 0x00030000141b7984 */ /* 0x000fe80000000800 */
[----:B------:R-:W3:Y:S01]  /*1450*/  LDS.128 R12, [R7+0x30] ;  /* 0x00003000070c7984 */ /* 0x000ee20000000c00 */
[----:B----4-:R-:W-:-:S03]  /*1460*/  FFMA R33, R8, R25, R33 ;  /* 0x0000001908217223 */ /* 0x010fc60000000021 */
[----:B------:R-:W4:Y:S04]  /*1470*/  LDS R28, [R20+0x340] ;  /* 0x00034000141c7984 */ /* 0x000f280000000800 */
[----:B------:R-:W4:Y:S01]  /*1480*/  LDS R25, [R20+0x380] ;  /* 0x0003800014197984 */ /* 0x000f220000000800 */
[----:B-----5:R-:W-:-:S03]  /*1490*/  FFMA R30, R30, R9, R33 ;  /* 0x000000091e1e7223 */ /* 0x020fc60000000021 */
[----:B------:R-:W5:Y:S01]  /*14a0*/  LDS R8, [R20+0x3c0] ;  /* 0x0003c00014087984 */ /* 0x000f620000000800 */
[----:B------:R-:W-:-:S04]  /*14b0*/  FFMA R29, R29, R10, R30 ;  /* 0x0000000a1d1d7223 */ /* 0x000fc8000000001e */
[----:B------:R-:W-:-:S04]  /*14c0*/  FFMA R11, R24, R11, R29 ;  /* 0x0000000b180b7223 */ /* 0x000fc8000000001d */
[----:B------:R-:W-:-:S04]  /*14d0*/  FFMA R11, R16, R31, R11 ;  /* 0x0000001f100b7223 */ /* 0x000fc8000000000b */
[----:B0-----:R-:W-:-:S04]  /*14e0*/  FFMA R26, R26, R17, R11 ;  /* 0x000000111a1a7223 */ /* 0x001fc8000000000b */
[----:B-1----:R-:W-:-:S04]  /*14f0*/  FFMA R23, R23, R18, R26 ;  /* 0x0000001217177223 */ /* 0x002fc8000000001a */
[----:B--2---:R-:W-:-:S04]  /*1500*/  FFMA R19, R22, R19, R23 ;  /* 0x0000001316137223 */ /* 0x004fc80000000017 */
[----:B---3--:R-:W-:-:S04]  /*1510*/  FFMA R19, R12, R27, R19 ;  /* 0x0000001b0c137223 */ /* 0x008fc80000000013 */
[----:B----4-:R-:W-:-:S04]  /*1520*/  FFMA R28, R28, R13, R19 ;  /* 0x0000000d1c1c7223 */ /* 0x010fc80000000013 */
[----:B------:R-:W-:-:S04]  /*1530*/  FFMA R25, R25, R14, R28 ;  /* 0x0000000e19197223 */ /* 0x000fc8000000001c */
[----:B-----5:R-:W-:Y:S01]  /*1540*/  FFMA R31, R8, R15, R25 ;  /* 0x0000000f081f7223 */ /* 0x020fe20000000019 */
[----:B------:R-:W-:Y:S06]  /*1550*/  BAR.SYNC.DEFER_BLOCKING 0x0 ;  /* 0x0000000000007b1d */ /* 0x000fec0000010000 */
.L_x_3:
[----:B------:R-:W-:Y:S05]  /*1560*/  @P1 BRA `(.L_x_0) ;  /* 0x0000000000d81947 */ /* 0x000fea0003800000 */
[----:B------:R-:W0:Y:S01]  /*1570*/  LDC.64 R8, c[0x0][0x380] ;  /* 0x0000e000ff087b82 */ /* 0x000e220000000a00 */
[C---:B------:R-:W-:Y:S02]  /*1580*/  LEA R10, R0.reuse, R3, 0x4 ;  /* 0x00000003000a7211 */ /* 0x040fe400078e20ff */
[----:B------:R-:W-:-:S03]  /*1590*/  LEA R21, R0, R21, 0x4 ;  /* 0x0000001500157211 */ /* 0x000fc600078e20ff */
[----:B------:R-:W-:Y:S02]  /*15a0*/  IMAD R11, R10, R5, R4 ;  /* 0x000000050a0b7224 */ /* 0x000fe400078e0204 */
[----:B------:R-:W1:Y:S01]  /*15b0*/  LDC.64 R12, c[0x0][0x388] ;  /* 0x0000e200ff0c7b82 */ /* 0x000e620000000a00 */
[----:B0-----:R-:W-:-:S05]  /*15c0*/  IMAD.WIDE.U32 R8, R21, 0x4, R8 ;  /* 0x0000000415087825 */ /* 0x001fca00078e0008 */
[----:B------:R-:W2:Y:S01]  /*15d0*/  LDG.E R14, desc[UR8][R8.64] ;  /* 0x00000008080e7981 */ /* 0x000ea2000c1e1900 */
[----:B-1----:R-:W-:-:S06]  /*15e0*/  IMAD.WIDE.U32 R12, R11, 0x4, R12 ;  /* 0x000000040b0c7825 */ /* 0x002fcc00078e000c */
[----:B------:R-:W3:Y:S01]  /*15f0*/  LDG.E R12, desc[UR8][R12.64] ;  /* 0x000000080c0c7981 */ /* 0x000ee2000c1e1900 */
[----:B------:R-:W-:-:S04]  /*1600*/  UIADD3 UR4, UPT, UPT, UR4, 0x400, URZ ;  /* 0x0000040004047890 */ /* 0x000fc8000fffe0ff */
[----:B------:R-:W-:Y:S01]  /*1610*/  ULEA UR4, UR6, UR4, 0x18 ;  /* 0x0000000406047291 */ /* 0x000fe2000f8ec0ff */
[----:B------:R-:W-:-:S05]  /*1620*/  LEA R15, R2, R7, 0x2 ;  /* 0x00000007020f7211 */ /* 0x000fca00078e10ff */
[----:B------:R-:W-:-:S04]  /*1630*/  LEA R0, R2, UR4, 0x2 ;  /* 0x0000000402007c11 */ /* 0x000fc8000f8e10ff */
        /* <DEDUP_REMOVED lines=26> */
[----:B------:R-:W4:Y:S01]  /*17e0*/  LDS R10, [R0+0x340] ;  /* 0x00034000000a7984 */ /* 0x000f220000000800 */
[----:B-----5:R-:W-:-:S03]  /*17f0*/  FFMA R2, R2, R17, R3 ;  /* 0x0000001102027223 */ /* 0x020fc60000000003 */
[----:B------:R-:W5:Y:S04]  /*1800*/  LDS R16, [R0+0x380] ;  /* 0x0003800000107984 */ /* 0x000f680000000800 */
        /* <DEDUP_REMOVED lines=9> */
[----:B-----5:R-:W-:-:S04]  /*18a0*/  FFMA R16, R16, R30, R9 ;  /* 0x0000001e10107223 */ /* 0x020fc80000000009 */
[----:B------:R-:W-:Y:S01]  /*18b0*/  FFMA R31, R3, R31, R16 ;  /* 0x0000001f031f7223 */ /* 0x000fe20000000010 */
[----:B------:R-:W-:Y:S06]  /*18c0*/  BAR.SYNC.DEFER_BLOCKING 0x0 ;  /* 0x0000000000007b1d */ /* 0x000fec0000010000 */
.L_x_0:
[----:B------:R-:W0:Y:S01]  /*18d0*/  LDC.64 R2, c[0x0][0x390] ;  /* 0x0000e400ff027b82 */ /* 0x000e220000000a00 */
[----:B------:R-:W-:-:S04]  /*18e0*/  IMAD R5, R6, R5, R4 ;  /* 0x0000000506057224 */ /* 0x000fc800078e0204 */
[----:B0-----:R-:W-:-:S05]  /*18f0*/  IMAD.WIDE R2, R5, 0x4, R2 ;  /* 0x0000000405027825 */ /* 0x001fca00078e0202 */
[----:B------:R-:W-:Y:S01]  /*1900*/  STG.E desc[UR8][R2.64], R31 ;  /* 0x0000001f02007986 */ /* 0x000fe2000c101908 */
[----:B------:R-:W-:Y:S05]  /*1910*/  EXIT ;  /* 0x000000000000794d */ /* 0x000fea0003800000 */
.L_x_4:
[----:B------:R-:W-:-:S00]  /*1920*/  BRA `(.L_x_4) ;  /* 0xfffffffc00fc7947 */ /* 0x000fc0000383ffff */
[----:B------:R-:W-:-:S00]  /*1930*/  NOP ;  /* 0x0000000000007918 */ /* 0x000fc00000000000 */
        /* <DEDUP_REMOVED lines=12> */
.L_x_5:


//--------------------- .nv.shared._Z14matrixMulTiledPfS_S_i --------------------------
	.section	.nv.shared._Z14matrixMulTiledPfS_S_i,"aw",@nobits
	.sectionflags	@""
	.align	4
.nv.shared._Z14matrixMulTiledPfS_S_i:
	.zero		3072


//--------------------- .nv.shared.reserved.0     --------------------------
	.section	.nv.shared.reserved.0,"aw",@nobits
	.weak		__nv_reservedSMEM_offset_0_alias
	.size		__nv_reservedSMEM_offset_0_alias, 0, 64
	.other		__nv_reservedSMEM_offset_0_alias,@"STO_CUDA_RESERVED_SHARED STV_DEFAULT"
__nv_reservedSMEM_offset_0_alias:
	.zero		0
	.zero		64


//--------------------- .nv.constant0._Z14matrixMulTiledPfS_S_i --------------------------
	.section	.nv.constant0._Z14matrixMulTiledPfS_S_i,"a",@progbits
	.sectionflags	@""
	.align	4
.nv.constant0._Z14matrixMulTiledPfS_S_i:
	.zero		924


//--------------------- SYMBOLS --------------------------

	.type		.nv.reservedSmem.offset0,@object
	.size		.nv.reservedSmem.offset0,0x4
	.type		.nv.reservedSmem.cap,@object
	.size		.nv.reservedSmem.cap,0x4
